def matmul_kernel(
    a_ptr,
    b_ptr,
    c_ptr,
    M,
    N,
    K,
    stride_am,
    stride_ak,
    stride_bk,
    stride_bn,
    stride_cm,
    stride_cn,
    BLOCK_M: tl.constexpr,
    BLOCK_N: tl.constexpr,
    BLOCK_K: tl.constexpr,
    GROUP_M: tl.constexpr,
):
    pid = tl.program_id(axis=0)
    num_pid_m = tl.cdiv(M, BLOCK_M)
    num_pid_n = tl.cdiv(N, BLOCK_N)
    num_pid_in_group = GROUP_M * num_pid_n
    group_id = pid // num_pid_in_group
    first_pid_m = group_id * GROUP_M
    group_size_m = min(num_pid_m - first_pid_m, GROUP_M)
    pid_m = first_pid_m + ((pid % num_pid_in_group) % group_size_m)
    pid_n = (pid % num_pid_in_group) // group_size_m

    offs_am = (pid_m * BLOCK_M + tl.arange(0, BLOCK_M)) % M
    offs_bn = (pid_n * BLOCK_N + tl.arange(0, BLOCK_N)) % N
    offs_k = tl.arange(0, BLOCK_K)
    a_ptrs = a_ptr + offs_am[:, None] * stride_am + offs_k[None, :] * stride_ak
    b_ptrs = b_ptr + offs_k[:, None] * stride_bk + offs_bn[None, :] * stride_bn

    acc = tl.zeros((BLOCK_M, BLOCK_N), dtype=tl.float32)
    for kk in range(0, tl.cdiv(K, BLOCK_K)):
        a = tl.load(a_ptrs, mask=offs_k[None, :] < K - kk * BLOCK_K, other=0.0)
        b = tl.load(b_ptrs, mask=offs_k[:, None] < K - kk * BLOCK_K, other=0.0)
        acc = tl.dot(a, b, acc)
        a_ptrs += BLOCK_K * stride_ak
        b_ptrs += BLOCK_K * stride_bk

    c = acc.to(c_ptr.dtype.element_ty)
    offs_cm = pid_m * BLOCK_M + tl.arange(0, BLOCK_M)
    offs_cn = pid_n * BLOCK_N + tl.arange(0, BLOCK_N)
    c_ptrs = c_ptr + offs_cm[:, None] * stride_cm + offs_cn[None, :] * stride_cn
    mask = (offs_cm[:, None] < M) & (offs_cn[None, :] < N)
    tl.store(c_ptrs, c, mask=mask)

# config = {"BLOCK_K": 64, "BLOCK_M": 32, "BLOCK_N": 32, "GROUP_M": 8, "arch": "sm_80", "dtype": "fp16", "num_ctas": 1, "num_stages": 3, "num_warps": 4}
# arch = sm_80


// ===== COMPILED SASS (sm_80) =====

	.target	sm_80

	.elftype	@"ET_EXEC"


//--------------------- .note.nv.tkinfo           --------------------------
	.section	.note.nv.tkinfo,"",@"SHT_NOTE"
	.sectionflags	@"SHF_NOTE_NV_TKINFO"
	.tkinfo
        /*0018*/ 	.word	0x00000002
        /*0030*/ 	.string	""
        /*0030*/ 	.string	"ptxas"
        /*0030*/ 	.string	"Cuda compilation tools, release 13.0, V13.0.88"
        /*0030*/ 	.string	"Build cuda_13.0.r13.0/compiler.36424714_0"
        /*0030*/ 	.string	"-v  -suppress-debug-info  -lineinfo  -arch sm_80 "



//--------------------- .note.nv.cuinfo           --------------------------
	.section	.note.nv.cuinfo,"",@"SHT_NOTE"
	.sectionflags	@"SHF_NOTE_NV_CUINFO"
        /*0018*/ 	.short	0x0002
        /*001a*/ 	.short	0x0050
        /*001c*/ 	.short	0x0082
	.zero		2


//--------------------- .nv.info                  --------------------------
	.section	.nv.info,"",@"SHT_CUDA_INFO"
	.align	4


	//----- nvinfo : EIATTR_REGCOUNT
	.align		4
        /*0000*/ 	.byte	0x04, 0x2f
        /*0002*/ 	.short	(.L_1 - .L_0)
	.align		4
.L_0:
        /*0004*/ 	.word	index@(matmul_kernel)
        /*0008*/ 	.word	0x00000080


	//----- nvinfo : EIATTR_FRAME_SIZE
	.align		4
.L_1:
        /*000c*/ 	.byte	0x04, 0x11
        /*000e*/ 	.short	(.L_3 - .L_2)
	.align		4
.L_2:
        /*0010*/ 	.word	index@(matmul_kernel)
        /*0014*/ 	.word	0x00000000


	//----- nvinfo : EIATTR_MIN_STACK_SIZE
	.align		4
.L_3:
        /*0018*/ 	.byte	0x04, 0x12
        /*001a*/ 	.short	(.L_5 - .L_4)
	.align		4
.L_4:
        /*001c*/ 	.word	index@(matmul_kernel)
        /*0020*/ 	.word	0x00000000
.L_5:


//--------------------- .nv.info.matmul_kernel    --------------------------
	.section	.nv.info.matmul_kernel,"",@"SHT_CUDA_INFO"
	.sectionflags	@""
	.align	4


	//----- nvinfo : EIATTR_CUDA_API_VERSION
	.align		4
        /*0000*/ 	.byte	0x04, 0x37
        /*0002*/ 	.short	(.L_7 - .L_6)
.L_6:
        /*0004*/ 	.word	0x00000082


	//----- nvinfo : EIATTR_SW2861232_WAR
	.align		4
.L_7:
        /*0008*/ 	.byte	0x01, 0x35
	.zero		2


	//----- nvinfo : EIATTR_PARAM_CBANK
	.align		4
        /*000c*/ 	.byte	0x04, 0x0a
        /*000e*/ 	.short	(.L_9 - .L_8)
	.align		4
.L_8:
        /*0010*/ 	.word	index@(.nv.constant0.matmul_kernel)
        /*0014*/ 	.short	0x0160
        /*0016*/ 	.short	0x0050


	//----- nvinfo : EIATTR_CBANK_PARAM_SIZE
	.align		4
.L_9:
        /*0018*/ 	.byte	0x03, 0x19
        /*001a*/ 	.short	0x0050


	//----- nvinfo : EIATTR_KPARAM_INFO
	.align		4
        /*001c*/ 	.byte	0x04, 0x17
        /*001e*/ 	.short	(.L_11 - .L_10)
.L_10:
        /*0020*/ 	.word	0x00000000
        /*0024*/ 	.short	0x000d
        /*0026*/ 	.short	0x0048
        /*0028*/ 	.byte	0x00, 0xf4, 0x21, 0x00


	//----- nvinfo : EIATTR_KPARAM_INFO
	.align		4
.L_11:
        /*002c*/ 	.byte	0x04, 0x17
        /*002e*/ 	.short	(.L_13 - .L_12)
.L_12:
        /*0030*/ 	.word	0x00000000
        /*0034*/ 	.short	0x000c
        /*0036*/ 	.short	0x0040
        /*0038*/ 	.byte	0x00, 0xf4, 0x21, 0x00


	//----- nvinfo : EIATTR_KPARAM_INFO
	.align		4
.L_13:
        /*003c*/ 	.byte	0x04, 0x17
        /*003e*/ 	.short	(.L_15 - .L_14)
.L_14:
        /*0040*/ 	.word	0x00000000
        /*0044*/ 	.short	0x000b
        /*0046*/ 	.short	0x0038
        /*0048*/ 	.byte	0x00, 0xf0, 0x11, 0x00


	//----- nvinfo : EIATTR_KPARAM_INFO
	.align		4
.L_15:
        /*004c*/ 	.byte	0x04, 0x17
        /*004e*/ 	.short	(.L_17 - .L_16)
.L_16:
        /*0050*/ 	.word	0x00000000
        /*0054*/ 	.short	0x000a
        /*0056*/ 	.short	0x0034
        /*0058*/ 	.byte	0x00, 0xf0, 0x11, 0x00


	//----- nvinfo : EIATTR_KPARAM_INFO
	.align		4
.L_17:
        /*005c*/ 	.byte	0x04, 0x17
        /*005e*/ 	.short	(.L_19 - .L_18)
.L_18:
        /*0060*/ 	.word	0x00000000
        /*0064*/ 	.short	0x0009
        /*0066*/ 	.short	0x0030
        /*0068*/ 	.byte	0x00, 0xf0, 0x11, 0x00


	//----- nvinfo : EIATTR_KPARAM_INFO
	.align		4
.L_19:
        /*006c*/ 	.byte	0x04, 0x17
        /*006e*/ 	.short	(.L_21 - .L_20)
.L_20:
        /*0070*/ 	.word	0x00000000
        /*0074*/ 	.short	0x0008
        /*0076*/ 	.short	0x002c
        /*0078*/ 	.byte	0x00, 0xf0, 0x11, 0x00


	//----- nvinfo : EIATTR_KPARAM_INFO
	.align		4
.L_21:
        /*007c*/ 	.byte	0x04, 0x17
        /*007e*/ 	.short	(.L_23 - .L_22)
.L_22:
        /*0080*/ 	.word	0x00000000
        /*0084*/ 	.short	0x0007
        /*0086*/ 	.short	0x0028
        /*0088*/ 	.byte	0x00, 0xf0, 0x11, 0x00


	//----- nvinfo : EIATTR_KPARAM_INFO
	.align		4
.L_23:
        /*008c*/ 	.byte	0x04, 0x17
        /*008e*/ 	.short	(.L_25 - .L_24)
.L_24:
        /*0090*/ 	.word	0x00000000
        /*0094*/ 	.short	0x0006
        /*0096*/ 	.short	0x0024
        /*0098*/ 	.byte	0x00, 0xf0, 0x11, 0x00


	//----- nvinfo : EIATTR_KPARAM_INFO
	.align		4
.L_25:
        /*009c*/ 	.byte	0x04, 0x17
        /*009e*/ 	.short	(.L_27 - .L_26)
.L_26:
        /*00a0*/ 	.word	0x00000000
        /*00a4*/ 	.short	0x0005
        /*00a6*/ 	.short	0x0020
        /*00a8*/ 	.byte	0x00, 0xf0, 0x11, 0x00


	//----- nvinfo : EIATTR_KPARAM_INFO
	.align		4
.L_27:
        /*00ac*/ 	.byte	0x04, 0x17
        /*00ae*/ 	.short	(.L_29 - .L_28)
.L_28:
        /*00b0*/ 	.word	0x00000000
        /*00b4*/ 	.short	0x0004
        /*00b6*/ 	.short	0x001c
        /*00b8*/ 	.byte	0x00, 0xf0, 0x11, 0x00


	//----- nvinfo : EIATTR_KPARAM_INFO
	.align		4
.L_29:
        /*00bc*/ 	.byte	0x04, 0x17
        /*00be*/ 	.short	(.L_31 - .L_30)
.L_30:
        /*00c0*/ 	.word	0x00000000
        /*00c4*/ 	.short	0x0003
        /*00c6*/ 	.short	0x0018
        /*00c8*/ 	.byte	0x00, 0xf0, 0x11, 0x00


	//----- nvinfo : EIATTR_KPARAM_INFO
	.align		4
.L_31:
        /*00cc*/ 	.byte	0x04, 0x17
        /*00ce*/ 	.short	(.L_33 - .L_32)
.L_32:
        /*00d0*/ 	.word	0x00000000
        /*00d4*/ 	.short	0x0002
        /*00d6*/ 	.short	0x0010
        /*00d8*/ 	.byte	0x00, 0xf4, 0x21, 0x00


	//----- nvinfo : EIATTR_KPARAM_INFO
	.align		4
.L_33:
        /*00dc*/ 	.byte	0x04, 0x17
        /*00de*/ 	.short	(.L_35 - .L_34)
.L_34:
        /*00e0*/ 	.word	0x00000000
        /*00e4*/ 	.short	0x0001
        /*00e6*/ 	.short	0x0008
        /*00e8*/ 	.byte	0x00, 0xf4, 0x21, 0x00


	//----- nvinfo : EIATTR_KPARAM_INFO
	.align		4
.L_35:
        /*00ec*/ 	.byte	0x04, 0x17
        /*00ee*/ 	.short	(.L_37 - .L_36)
.L_36:
        /*00f0*/ 	.word	0x00000000
        /*00f4*/ 	.short	0x0000
        /*00f6*/ 	.short	0x0000
        /*00f8*/ 	.byte	0x00, 0xf4, 0x21, 0x00


	//----- nvinfo : EIATTR_MAXREG_COUNT
	.align		4
.L_37:
        /*00fc*/ 	.byte	0x03, 0x1b
        /*00fe*/ 	.short	0x00ff


	//----- nvinfo : EIATTR_NUM_BARRIERS
	.align		4
        /*0100*/ 	.byte	0x02, 0x4c
        /*0102*/ 	.byte	0x01
	.zero		1


	//----- nvinfo : EIATTR_MERCURY_ISA_VERSION
	.align		4
        /*0104*/ 	.byte	0x03, 0x5f
        /*0106*/ 	.short	0x0000


	//----- nvinfo : EIATTR_EXIT_INSTR_OFFSETS
	.align		4
        /*0108*/ 	.byte	0x04, 0x1c
        /*010a*/ 	.short	(.L_39 - .L_38)


	//   ....[0]....
.L_38:
        /*010c*/ 	.word	0x00002da0


	//   ....[1]....
        /*0110*/ 	.word	0x00002dd0


	//----- nvinfo : EIATTR_REQNTID
	.align		4
.L_39:
        /*0114*/ 	.byte	0x04, 0x10
        /*0116*/ 	.short	(.L_41 - .L_40)
.L_40:
        /*0118*/ 	.word	0x00000080
        /*011c*/ 	.word	0x00000001
        /*0120*/ 	.word	0x00000001
.L_41:


//--------------------- .nv.callgraph             --------------------------
	.section	.nv.callgraph,"",@"SHT_CUDA_CALLGRAPH"
	.align	4
	.sectionentsize	8
	.align		4
        /*0000*/ 	.word	0x00000000
	.align		4
        /*0004*/ 	.word	0xffffffff
	.align		4
        /*0008*/ 	.word	0x00000000
	.align		4
        /*000c*/ 	.word	0xfffffffe
	.align		4
        /*0010*/ 	.word	0x00000000
	.align		4
        /*0014*/ 	.word	0xfffffffd
	.align		4
        /*0018*/ 	.word	0x00000000
	.align		4
        /*001c*/ 	.word	0xfffffffc


//--------------------- .nv.rel.action            --------------------------
	.section	.nv.rel.action,"",@"SHT_CUDA_RELOCINFO"
	.align	8
	.sectionentsize	8
        /*0000*/ 	.byte	0x73, 0x00, 0x00, 0x00, 0x00, 0x00, 0x00, 0x00, 0x00, 0x00, 0x00, 0x11, 0x25, 0x00, 0x05, 0x36


//--------------------- .nv.constant0.matmul_kernel --------------------------
	.section	.nv.constant0.matmul_kernel,"a",@progbits
	.sectionflags	@""
	.align	4
.nv.constant0.matmul_kernel:
	.zero		432


//--------------------- .text.matmul_kernel       --------------------------
	.section	.text.matmul_kernel,"ax",@progbits
	.sectioninfo	@"SHI_REGISTERS=128"
	.align	128
        .global         matmul_kernel
        .type           matmul_kernel,@function
        .size           matmul_kernel,(.L_x_3 - matmul_kernel)
        .other          matmul_kernel,@"STO_CUDA_ENTRY STV_DEFAULT"
matmul_kernel:
.text.matmul_kernel:
[----:B------:R-:W-:Y:S02]  /*0000*/  IMAD.MOV.U32 R1, RZ, RZ, c[0x0][0x28] ;  /* 0x00000a00ff017624 */ /* 0x000fe400078e00ff */
[----:B------:R-:W-:Y:S01]  /*0010*/  IMAD.MOV.U32 R6, RZ, RZ, 0x1f ;  /* 0x0000001fff067424 */ /* 0x000fe200078e00ff */
[----:B------:R-:W0:Y:S01]  /*0020*/  S2R R5, SR_CTAID.X ;  /* 0x0000000000057919 */ /* 0x000e220000002500 */
[----:B------:R-:W-:Y:S01]  /*0030*/  IMAD.MOV.U32 R93, RZ, RZ, c[0x0][0x180] ;  /* 0x00006000ff5d7624 */ /* 0x000fe200078e00ff */
[----:B------:R-:W-:Y:S02]  /*0040*/  ULDC.64 UR6, c[0x0][0x118] ;  /* 0x0000460000067ab9 */ /* 0x000fe40000000a00 */
[----:B------:R-:W-:Y:S02]  /*0050*/  IADD3 R0, R6, c[0x0][0x17c], RZ ;  /* 0x00005f0006007a10 */ /* 0x000fe40007ffe0ff */
[----:B------:R-:W-:Y:S02]  /*0060*/  IADD3 R93, R93, 0x3f, RZ ;  /* 0x0000003f5d5d7810 */ /* 0x000fe40007ffe0ff */
[----:B------:R-:W-:-:S04]  /*0070*/  SHF.R.S32.HI R3, RZ, 0x1f, R0 ;  /* 0x0000001fff037819 */ /* 0x000fc80000011400 */
[----:B------:R-:W-:-:S04]  /*0080*/  LEA.HI R3, R3, R0, RZ, 0x5 ;  /* 0x0000000003037211 */ /* 0x000fc800078f28ff */
[----:B------:R-:W-:-:S05]  /*0090*/  SHF.R.S32.HI R3, RZ, 0x5, R3 ;  /* 0x00000005ff037819 */ /* 0x000fca0000011403 */
[----:B------:R-:W-:Y:S01]  /*00a0*/  IMAD.SHL.U32 R4, R3, 0x8, RZ ;  /* 0x0000000803047824 */ /* 0x000fe200078e00ff */
[----:B0-----:R-:W-:-:S04]  /*00b0*/  IABS R10, R5 ;  /* 0x00000005000a7213 */ /* 0x001fc80000000000 */
[-C--:B------:R-:W-:Y:S02]  /*00c0*/  IABS R7, R4.reuse ;  /* 0x0000000400077213 */ /* 0x080fe40000000000 */
[----:B------:R-:W-:Y:S02]  /*00d0*/  IABS R11, R4 ;  /* 0x00000004000b7213 */ /* 0x000fe40000000000 */
[----:B------:R-:W0:Y:S08]  /*00e0*/  I2F.RP R0, R7 ;  /* 0x0000000700007306 */ /* 0x000e300000209400 */
[----:B0-----:R-:W0:Y:S02]  /*00f0*/  MUFU.RCP R0, R0 ;  /* 0x0000000000007308 */ /* 0x001e240000001000 */
[----:B0-----:R-:W-:Y:S01]  /*0100*/  IADD3 R2, R0, 0xffffffe, RZ ;  /* 0x0ffffffe00027810 */ /* 0x001fe20007ffe0ff */
[----:B------:R-:W-:-:S05]  /*0110*/  IMAD.MOV R0, RZ, RZ, -R11 ;  /* 0x000000ffff007224 */ /* 0x000fca00078e0a0b */
[----:B------:R0:W1:Y:S02]  /*0120*/  F2I.FTZ.U32.TRUNC.NTZ R3, R2 ;  /* 0x0000000200037305 */ /* 0x000064000021f000 */
[----:B0-----:R-:W-:Y:S02]  /*0130*/  IMAD.MOV.U32 R2, RZ, RZ, RZ ;  /* 0x000000ffff027224 */ /* 0x001fe400078e00ff */
[----:B-1----:R-:W-:-:S04]  /*0140*/  IMAD.MOV R8, RZ, RZ, -R3 ;  /* 0x000000ffff087224 */ /* 0x002fc800078e0a03 */
[----:B------:R-:W-:Y:S02]  /*0150*/  IMAD R9, R8, R7, RZ ;  /* 0x0000000708097224 */ /* 0x000fe400078e02ff */
[----:B------:R-:W-:Y:S02]  /*0160*/  IMAD.MOV.U32 R8, RZ, RZ, R10 ;  /* 0x000000ffff087224 */ /* 0x000fe400078e000a */
[----:B------:R-:W-:-:S06]  /*0170*/  IMAD.HI.U32 R3, R3, R9, R2 ;  /* 0x0000000903037227 */ /* 0x000fcc00078e0002 */
[----:B------:R-:W-:-:S04]  /*0180*/  IMAD.HI.U32 R3, R3, R8, RZ ;  /* 0x0000000803037227 */ /* 0x000fc800078e00ff */
[----:B------:R-:W-:-:S05]  /*0190*/  IMAD R0, R3, R0, R8 ;  /* 0x0000000003007224 */ /* 0x000fca00078e0208 */
[----:B------:R-:W-:-:S13]  /*01a0*/  ISETP.GT.U32.AND P1, PT, R7, R0, PT ;  /* 0x000000000700720c */ /* 0x000fda0003f24070 */
[----:B------:R-:W-:Y:S01]  /*01b0*/  @!P1 IMAD.IADD R0, R0, 0x1, -R7 ;  /* 0x0000000100009824 */ /* 0x000fe200078e0a07 */
[----:B------:R-:W-:Y:S02]  /*01c0*/  @!P1 IADD3 R3, R3, 0x1, RZ ;  /* 0x0000000103039810 */ /* 0x000fe40007ffe0ff */
[----:B------:R-:W-:Y:S02]  /*01d0*/  ISETP.NE.AND P1, PT, R4, RZ, PT ;  /* 0x000000ff0400720c */ /* 0x000fe40003f25270 */
[----:B------:R-:W-:Y:S02]  /*01e0*/  ISETP.GE.U32.AND P0, PT, R0, R7, PT ;  /* 0x000000070000720c */ /* 0x000fe40003f06070 */
[----:B------:R-:W-:-:S04]  /*01f0*/  LOP3.LUT R0, R5, R4, RZ, 0x3c, !PT ;  /* 0x0000000405007212 */ /* 0x000fc800078e3cff */
[----:B------:R-:W-:Y:S02]  /*0200*/  ISETP.GE.AND P2, PT, R0, RZ, PT ;  /* 0x000000ff0000720c */ /* 0x000fe40003f46270 */
[----:B------:R-:W-:-:S05]  /*0210*/  IADD3 R0, R6, c[0x0][0x178], RZ ;  /* 0x00005e0006007a10 */ /* 0x000fca0007ffe0ff */
[----:B------:R-:W-:-:S05]  /*0220*/  @P0 IADD3 R3, R3, 0x1, RZ ;  /* 0x0000000103030810 */ /* 0x000fca0007ffe0ff */
[----:B------:R-:W-:Y:S01]  /*0230*/  IMAD.MOV.U32 R2, RZ, RZ, R3 ;  /* 0x000000ffff027224 */ /* 0x000fe200078e0003 */
[----:B------:R-:W-:-:S03]  /*0240*/  SHF.R.S32.HI R3, RZ, 0x1f, R0 ;  /* 0x0000001fff037819 */ /* 0x000fc60000011400 */
[----:B------:R-:W-:Y:S01]  /*0250*/  @!P2 IMAD.MOV R2, RZ, RZ, -R2 ;  /* 0x000000ffff02a224 */ /* 0x000fe200078e0a02 */
[----:B------:R-:W-:Y:S02]  /*0260*/  @!P1 LOP3.LUT R2, RZ, R4, RZ, 0x33, !PT ;  /* 0x00000004ff029212 */ /* 0x000fe400078e33ff */
[----:B------:R-:W-:-:S03]  /*0270*/  LEA.HI R3, R3, R0, RZ, 0x5 ;  /* 0x0000000003037211 */ /* 0x000fc600078f28ff */
[----:B------:R-:W-:Y:S02]  /*0280*/  IMAD.SHL.U32 R6, R2, 0x8, RZ ;  /* 0x0000000802067824 */ /* 0x000fe400078e00ff */
[----:B------:R-:W-:-:S03]  /*0290*/  IMAD.MOV R2, RZ, RZ, -R2 ;  /* 0x000000ffff027224 */ /* 0x000fc600078e0a02 */
[----:B------:R-:W-:Y:S01]  /*02a0*/  LEA.HI.SX32 R3, R3, -R6, 0x1b ;  /* 0x8000000603037211 */ /* 0x000fe200078fdaff */
[----:B------:R-:W-:-:S03]  /*02b0*/  IMAD R4, R4, R2, R5 ;  /* 0x0000000204047224 */ /* 0x000fc600078e0205 */
[----:B------:R-:W-:Y:S02]  /*02c0*/  IMNMX R11, R3, 0x8, PT ;  /* 0x00000008030b7817 */ /* 0x000fe40003800200 */
[----:B------:R-:W-:Y:S02]  /*02d0*/  IABS R9, R4 ;  /* 0x0000000400097213 */ /* 0x000fe40000000000 */
[----:B------:R-:W-:-:S04]  /*02e0*/  IABS R7, R11 ;  /* 0x0000000b00077213 */ /* 0x000fc80000000000 */
[----:B------:R-:W0:Y:S08]  /*02f0*/  I2F.RP R0, R7 ;  /* 0x0000000700007306 */ /* 0x000e300000209400 */
[----:B0-----:R-:W0:Y:S02]  /*0300*/  MUFU.RCP R0, R0 ;  /* 0x0000000000007308 */ /* 0x001e240000001000 */
[----:B0-----:R-:W-:-:S06]  /*0310*/  IADD3 R3, R0, 0xffffffe, RZ ;  /* 0x0ffffffe00037810 */ /* 0x001fcc0007ffe0ff */
[----:B------:R-:W0:Y:S02]  /*0320*/  F2I.FTZ.U32.TRUNC.NTZ R3, R3 ;  /* 0x0000000300037305 */ /* 0x000e24000021f000 */
[----:B0-----:R-:W-:-:S04]  /*0330*/  IMAD.MOV R8, RZ, RZ, -R3 ;  /* 0x000000ffff087224 */ /* 0x001fc800078e0a03 */
[----:B------:R-:W-:Y:S01]  /*0340*/  IMAD.MOV.U32 R2, RZ, RZ, R8 ;  /* 0x000000ffff027224 */ /* 0x000fe200078e0008 */
[----:B------:R-:W-:-:S03]  /*0350*/  IABS R8, R11 ;  /* 0x0000000b00087213 */ /* 0x000fc60000000000 */
[----:B------:R-:W-:Y:S02]  /*0360*/  IMAD R5, R2, R7, RZ ;  /* 0x0000000702057224 */ /* 0x000fe400078e02ff */
[----:B------:R-:W-:Y:S02]  /*0370*/  IMAD.MOV.U32 R2, RZ, RZ, RZ ;  /* 0x000000ffff027224 */ /* 0x000fe400078e00ff */
[----:B------:R-:W-:Y:S02]  /*0380*/  IMAD.MOV R0, RZ, RZ, -R8 ;  /* 0x000000ffff007224 */ /* 0x000fe400078e0a08 */
        /* <DEDUP_REMOVED lines=10> */
[----:B------:R-:W0:Y:S05]  /*0430*/  S2R R0, SR_TID.X ;  /* 0x0000000000007919 */ /* 0x000e2a0000002100 */
[----:B------:R-:W-:-:S05]  /*0440*/  @P0 IADD3 R2, R2, 0x1, RZ ;  /* 0x0000000102020810 */ /* 0x000fca0007ffe0ff */
[----:B------:R-:W-:-:S04]  /*0450*/  IMAD.MOV.U32 R7, RZ, RZ, R2 ;  /* 0x000000ffff077224 */ /* 0x000fc800078e0002 */
[----:B------:R-:W-:Y:S01]  /*0460*/  @!P2 IMAD.MOV R7, RZ, RZ, -R7 ;  /* 0x000000ffff07a224 */ /* 0x000fe200078e0a07 */
[----:B------:R-:W-:Y:S02]  /*0470*/  @!P1 LOP3.LUT R7, RZ, R11, RZ, 0x33, !PT ;  /* 0x0000000bff079212 */ /* 0x000fe400078e33ff */
[----:B------:R-:W-:-:S03]  /*0480*/  ISETP.GT.AND P1, PT, R93, 0x3f, PT ;  /* 0x0000003f5d00780c */ /* 0x000fc60003f24270 */
[----:B------:R-:W-:Y:S02]  /*0490*/  IMAD.MOV R2, RZ, RZ, -R7 ;  /* 0x000000ffff027224 */ /* 0x000fe400078e0a07 */
[----:B------:R-:W-:Y:S02]  /*04a0*/  IMAD.SHL.U32 R7, R7, 0x20, RZ ;  /* 0x0000002007077824 */ /* 0x000fe400078e00ff */
[----:B------:R-:W-:Y:S01]  /*04b0*/  IMAD R2, R11, R2, R4 ;  /* 0x000000020b027224 */ /* 0x000fe200078e0204 */
[----:B0-----:R-:W-:Y:S02]  /*04c0*/  LOP3.LUT R3, R0, 0x1f, RZ, 0xc0, !PT ;  /* 0x0000001f00037812 */ /* 0x001fe400078ec0ff */
[----:B------:R-:W-:Y:S01]  /*04d0*/  SHF.R.U32.HI R4, RZ, 0x5, R0 ;  /* 0x00000005ff047819 */ /* 0x000fe20000011600 */
[----:B------:R-:W-:Y:S01]  /*04e0*/  IMAD.IADD R2, R6, 0x1, R2 ;  /* 0x0000000106027824 */ /* 0x000fe200078e0202 */
[C---:B------:R-:W-:Y:S01]  /*04f0*/  LOP3.LUT P0, RZ, R0.reuse, 0x40, RZ, 0xc0, !PT ;  /* 0x0000004000ff7812 */ /* 0x040fe2000780c0ff */
[----:B------:R-:W-:Y:S01]  /*0500*/  @!P1 IMAD.SHL.U32 R5, R0, 0x2, RZ ;  /* 0x0000000200059824 */ /* 0x000fe200078e00ff */
[----:B------:R-:W-:Y:S01]  /*0510*/  SGXT.U32 R4, R4, 0x2 ;  /* 0x000000020404781a */ /* 0x000fe20000000000 */
[----:B------:R-:W-:Y:S01]  /*0520*/  IMAD R2, R2, 0x20, R3 ;  /* 0x0000002002027824 */ /* 0x000fe200078e0203 */
[C---:B------:R-:W-:Y:S01]  /*0530*/  LEA.HI R3, R0.reuse, 0x1c, RZ, 0x1b ;  /* 0x0000001c00037811 */ /* 0x040fe200078fd8ff */
[----:B------:R-:W-:Y:S01]  /*0540*/  @!P1 IMAD.SHL.U32 R6, R0, 0x8, RZ ;  /* 0x0000000800069824 */ /* 0x000fe200078e00ff */
[----:B------:R-:W-:Y:S01]  /*0550*/  @!P1 CS2R R36, SRZ ;  /* 0x0000000000249805 */ /* 0x000fe2000001ff00 */
[----:B------:R-:W-:Y:S01]  /*0560*/  @!P1 CS2R R38, SRZ ;  /* 0x0000000000269805 */ /* 0x000fe2000001ff00 */
[----:B------:R-:W-:Y:S05]  /*0570*/  @!P1 BRA `(.L_x_0) ;  /* 0x000022f000009947 */ /* 0x000fea0003800000 */
[----:B------:R-:W-:Y:S01]  /*0580*/  IABS R10, c[0x0][0x17c] ;  /* 0x00005f00000a7a13 */ /* 0x000fe20000000000 */
[----:B------:R-:W-:Y:S01]  /*0590*/  IMAD.MOV.U32 R72, RZ, RZ, c[0x0][0x18c] ;  /* 0x00006300ff487624 */ /* 0x000fe200078e00ff */
[----:B------:R-:W-:Y:S01]  /*05a0*/  LOP3.LUT R6, R0, 0x40, RZ, 0xc0, !PT ;  /* 0x0000004000067812 */ /* 0x000fe200078ec0ff */
[----:B------:R-:W-:Y:S01]  /*05b0*/  IMAD.MOV.U32 R73, RZ, RZ, c[0x0][0x188] ;  /* 0x00006200ff497624 */ /* 0x000fe200078e00ff */
[----:B------:R-:W0:Y:S01]  /*05c0*/  I2F.RP R8, R10 ;  /* 0x0000000a00087306 */ /* 0x000e220000209400 */
[----:B------:R-:W-:Y:S01]  /*05d0*/  IABS R16, c[0x0][0x178] ;  /* 0x00005e0000107a13 */ /* 0x000fe20000000000 */
[----:B------:R-:W-:Y:S01]  /*05e0*/  IMAD R70, R3, c[0x0][0x188], RZ ;  /* 0x0000620003467a24 */ /* 0x000fe200078e02ff */
[----:B------:R-:W-:Y:S01]  /*05f0*/  LEA.HI R9, R6, R7, RZ, 0x1a ;  /* 0x0000000706097211 */ /* 0x000fe200078fd0ff */
[----:B------:R-:W-:Y:S01]  /*0600*/  IMAD R71, R4, c[0x0][0x188], RZ ;  /* 0x0000620004477a24 */ /* 0x000fe200078e02ff */
[----:B------:R-:W-:Y:S01]  /*0610*/  IABS R49, R2 ;  /* 0x0000000200317213 */ /* 0x000fe20000000000 */
[----:B------:R-:W-:Y:S01]  /*0620*/  CS2R R52, SRZ ;  /* 0x0000000000347805 */ /* 0x000fe2000001ff00 */
[C---:B------:R-:W-:Y:S01]  /*0630*/  IADD3 R5, R9.reuse, 0x1e, RZ ;  /* 0x0000001e09057810 */ /* 0x040fe20007ffe0ff */
[----:B------:R-:W-:Y:S01]  /*0640*/  CS2R R54, SRZ ;  /* 0x0000000000367805 */ /* 0x000fe2000001ff00 */
[----:B------:R-:W-:Y:S01]  /*0650*/  IADD3 R18, R9, 0x1c, RZ ;  /* 0x0000001c09127810 */ /* 0x000fe20007ffe0ff */
[----:B------:R-:W-:Y:S01]  /*0660*/  IMAD.SHL.U32 R72, R72, 0x40, RZ ;  /* 0x0000004048487824 */ /* 0x000fe200078e00ff */
[----:B------:R-:W-:Y:S01]  /*0670*/  IABS R14, R5 ;  /* 0x00000005000e7213 */ /* 0x000fe20000000000 */
[----:B------:R-:W-:Y:S01]  /*0680*/  IMAD.SHL.U32 R73, R73, 0x40, RZ ;  /* 0x0000004049497824 */ /* 0x000fe200078e00ff */
[C---:B------:R-:W-:Y:S01]  /*0690*/  IADD3 R20, R9.reuse, 0x1a, RZ ;  /* 0x0000001a09147810 */ /* 0x040fe20007ffe0ff */
[----:B------:R-:W-:Y:S01]  /*06a0*/  ULDC UR4, c[0x0][0x180] ;  /* 0x0000600000047ab9 */ /* 0x000fe20000000800 */
[C---:B------:R-:W-:Y:S01]  /*06b0*/  IADD3 R21, R9.reuse, 0x18, RZ ;  /* 0x0000001809157810 */ /* 0x040fe20007ffe0ff */
[----:B0-----:R-:W0:Y:S01]  /*06c0*/  MUFU.RCP R8, R8 ;  /* 0x0000000800087308 */ /* 0x001e220000001000 */
[----:B------:R-:W-:-:S02]  /*06d0*/  IADD3 R22, R9, 0x16, RZ ;  /* 0x0000001609167810 */ /* 0x000fc40007ffe0ff */
[----:B------:R-:W-:Y:S02]  /*06e0*/  IABS R19, R21 ;  /* 0x0000001500137213 */ /* 0x000fe40000000000 */
[----:B------:R-:W-:Y:S02]  /*06f0*/  IABS R17, R22 ;  /* 0x0000001600117213 */ /* 0x000fe40000000000 */
[----:B------:R-:W-:Y:S02]  /*0700*/  ISETP.GE.AND P3, PT, R5, RZ, PT ;  /* 0x000000ff0500720c */ /* 0x000fe40003f66270 */
[C---:B------:R-:W-:Y:S02]  /*0710*/  IADD3 R24, R9.reuse, 0xc, RZ ;  /* 0x0000000c09187810 */ /* 0x040fe40007ffe0ff */
[C---:B------:R-:W-:Y:S02]  /*0720*/  IADD3 R26, R9.reuse, 0x8, RZ ;  /* 0x00000008091a7810 */ /* 0x040fe40007ffe0ff */
[----:B------:R-:W-:-:S02]  /*0730*/  IADD3 R28, R9, 0x6, RZ ;  /* 0x00000006091c7810 */ /* 0x000fc40007ffe0ff */
[----:B------:R-:W-:Y:S02]  /*0740*/  IABS R39, R26 ;  /* 0x0000001a00277213 */ /* 0x000fe40000000000 */
[----:B0-----:R-:W-:Y:S02]  /*0750*/  IADD3 R12, R8, 0xffffffe, RZ ;  /* 0x0ffffffe080c7810 */ /* 0x001fe40007ffe0ff */
[----:B------:R-:W-:Y:S02]  /*0760*/  IABS R41, R28 ;  /* 0x0000001c00297213 */ /* 0x000fe40000000000 */
[----:B------:R0:W1:Y:S01]  /*0770*/  F2I.FTZ.U32.TRUNC.NTZ R13, R12 ;  /* 0x0000000c000d7305 */ /* 0x000062000021f000 */
[C---:B------:R-:W-:Y:S02]  /*0780*/  IADD3 R30, R9.reuse, 0x4, RZ ;  /* 0x00000004091e7810 */ /* 0x040fe40007ffe0ff */
[----:B------:R-:W-:Y:S02]  /*0790*/  IABS R43, R9 ;  /* 0x00000009002b7213 */ /* 0x000fe40000000000 */
[----:B------:R-:W-:-:S02]  /*07a0*/  IADD3 R32, R9, 0x2, RZ ;  /* 0x0000000209207810 */ /* 0x000fc40007ffe0ff */
[----:B------:R-:W-:Y:S01]  /*07b0*/  LOP3.LUT R56, R4, 0x38, RZ, 0xfc, !PT ;  /* 0x0000003804387812 */ /* 0x000fe200078efcff */
[----:B0-----:R-:W-:Y:S01]  /*07c0*/  IMAD.MOV.U32 R12, RZ, RZ, RZ ;  /* 0x000000ffff0c7224 */ /* 0x001fe200078e00ff */
[----:B------:R-:W-:Y:S02]  /*07d0*/  IABS R45, R32 ;  /* 0x00000020002d7213 */ /* 0x000fe40000000000 */
[----:B------:R-:W-:Y:S01]  /*07e0*/  LEA.HI R57, R0, 0x3c, RZ, 0x1b ;  /* 0x0000003c00397811 */ /* 0x000fe200078fd8ff */
[----:B------:R-:W-:Y:S02]  /*07f0*/  IMAD R76, R56, c[0x0][0x188], RZ ;  /* 0x00006200384c7a24 */ /* 0x000fe400078e02ff */
[----:B-1----:R-:W-:Y:S02]  /*0800*/  IMAD.MOV R11, RZ, RZ, -R13 ;  /* 0x000000ffff0b7224 */ /* 0x002fe400078e0a0d */
[----:B------:R-:W-:Y:S02]  /*0810*/  IMAD R75, R57, c[0x0][0x188], RZ ;  /* 0x00006200394b7a24 */ /* 0x000fe400078e02ff */
[----:B------:R-:W-:-:S04]  /*0820*/  IMAD R11, R11, R10, RZ ;  /* 0x0000000a0b0b7224 */ /* 0x000fc800078e02ff */
[----:B------:R-:W-:Y:S01]  /*0830*/  IMAD.HI.U32 R11, R13, R11, R12 ;  /* 0x0000000b0d0b7227 */ /* 0x000fe200078e000c */
[----:B------:R-:W-:-:S03]  /*0840*/  IABS R12, R20 ;  /* 0x00000014000c7213 */ /* 0x000fc60000000000 */
[----:B------:R-:W-:Y:S01]  /*0850*/  IMAD.MOV.U32 R13, RZ, RZ, R14 ;  /* 0x000000ffff0d7224 */ /* 0x000fe200078e000e */
[----:B------:R-:W-:Y:S01]  /*0860*/  IABS R14, R18 ;  /* 0x00000012000e7213 */ /* 0x000fe20000000000 */
[----:B------:R-:W-:-:S04]  /*0870*/  IMAD.HI.U32 R5, R11, R17, RZ ;  /* 0x000000110b057227 */ /* 0x000fc800078e00ff */
[----:B------:R-:W-:-:S04]  /*0880*/  IMAD.HI.U32 R8, R11, R13, RZ ;  /* 0x0000000d0b087227 */ /* 0x000fc800078e00ff */
[----:B------:R-:W-:Y:S02]  /*0890*/  IMAD.MOV R8, RZ, RZ, -R8 ;  /* 0x000000ffff087224 */ /* 0x000fe400078e0a08 */
[----:B------:R-:W-:Y:S02]  /*08a0*/  IMAD.MOV R5, RZ, RZ, -R5 ;  /* 0x000000ffff057224 */ /* 0x000fe400078e0a05 */
[----:B------:R-:W-:Y:S02]  /*08b0*/  IMAD R13, R10, R8, R13 ;  /* 0x000000080a0d7224 */ /* 0x000fe400078e020d */
[----:B------:R-:W-:-:S03]  /*08c0*/  IMAD.HI.U32 R8, R11, R14, RZ ;  /* 0x0000000e0b087227 */ /* 0x000fc600078e00ff */
[----:B------:R-:W-:Y:S01]  /*08d0*/  ISETP.GT.U32.AND P1, PT, R10, R13, PT ;  /* 0x0000000d0a00720c */ /* 0x000fe20003f24070 */
[----:B------:R-:W-:Y:S02]  /*08e0*/  IMAD.MOV R15, RZ, RZ, -R8 ;  /* 0x000000ffff0f7224 */ /* 0x000fe400078e0a08 */
[----:B------:R-:W-:-:S04]  /*08f0*/  IMAD.HI.U32 R8, R11, R12, RZ ;  /* 0x0000000c0b087227 */ /* 0x000fc800078e00ff */
[C---:B------:R-:W-:Y:S02]  /*0900*/  IMAD R14, R10.reuse, R15, R14 ;  /* 0x0000000f0a0e7224 */ /* 0x040fe400078e020e */
[----:B------:R-:W-:Y:S02]  /*0910*/  IMAD.MOV R15, RZ, RZ, -R8 ;  /* 0x000000ffff0f7224 */ /* 0x000fe400078e0a08 */
[----:B------:R-:W-:Y:S01]  /*0920*/  IMAD.HI.U32 R8, R11, R19, RZ ;  /* 0x000000130b087227 */ /* 0x000fe200078e00ff */
[----:B------:R-:W-:-:S03]  /*0930*/  ISETP.GT.U32.AND P2, PT, R10, R14, PT ;  /* 0x0000000e0a00720c */ /* 0x000fc60003f44070 */
[C---:B------:R-:W-:Y:S02]  /*0940*/  IMAD R15, R10.reuse, R15, R12 ;  /* 0x0000000f0a0f7224 */ /* 0x040fe400078e020c */
[----:B------:R-:W-:Y:S02]  /*0950*/  IMAD.MOV.U32 R12, RZ, RZ, R16 ;  /* 0x000000ffff0c7224 */ /* 0x000fe400078e0010 */
[----:B------:R-:W-:Y:S01]  /*0960*/  @!P1 IMAD.IADD R13, R13, 0x1, -R10 ;  /* 0x000000010d0d9824 */ /* 0x000fe200078e0a0a */
[C---:B------:R-:W-:Y:S01]  /*0970*/  ISETP.GT.U32.AND P4, PT, R10.reuse, R15, PT ;  /* 0x0000000f0a00720c */ /* 0x040fe20003f84070 */
[----:B------:R-:W0:Y:S01]  /*0980*/  I2F.RP R16, R12 ;  /* 0x0000000c00107306 */ /* 0x000e220000209400 */
[----:B------:R-:W-:Y:S02]  /*0990*/  IMAD.MOV R8, RZ, RZ, -R8 ;  /* 0x000000ffff087224 */ /* 0x000fe400078e0a08 */
[----:B------:R-:W-:Y:S01]  /*09a0*/  ISETP.GT.U32.AND P1, PT, R10, R13, PT ;  /* 0x0000000d0a00720c */ /* 0x000fe20003f24070 */
[----:B------:R-:W-:Y:S01]  /*09b0*/  @!P2 IMAD.IADD R14, R14, 0x1, -R10 ;  /* 0x000000010e0ea824 */ /* 0x000fe200078e0a0a */
[----:B------:R-:W-:Y:S01]  /*09c0*/  ISETP.GE.AND P2, PT, R18, RZ, PT ;  /* 0x000000ff1200720c */ /* 0x000fe20003f46270 */
[C---:B------:R-:W-:Y:S01]  /*09d0*/  IMAD R19, R10.reuse, R8, R19 ;  /* 0x000000080a137224 */ /* 0x040fe200078e0213 */
[----:B------:R-:W-:Y:S01]  /*09e0*/  SHF.R.S32.HI R8, RZ, 0x1f, R93 ;  /* 0x0000001fff087819 */ /* 0x000fe2000001145d */
[C---:B------:R-:W-:Y:S01]  /*09f0*/  IMAD R5, R10.reuse, R5, R17 ;  /* 0x000000050a057224 */ /* 0x040fe200078e0211 */
[----:B------:R-:W-:-:S02]  /*0a00*/  ISETP.GT.U32.AND P5, PT, R10, R14, PT ;  /* 0x0000000e0a00720c */ /* 0x000fc40003fa4070 */
[----:B------:R-:W-:Y:S01]  /*0a10*/  ISETP.GT.U32.AND P6, PT, R10, R19, PT ;  /* 0x000000130a00720c */ /* 0x000fe20003fc4070 */
[--C-:B------:R-:W-:Y:S01]  /*0a20*/  @!P4 IMAD.IADD R15, R15, 0x1, -R10.reuse ;  /* 0x000000010f0fc824 */ /* 0x100fe200078e0a0a */
[----:B------:R-:W-:Y:S02]  /*0a30*/  LEA.HI R93, R8, R93, RZ, 0x6 ;  /* 0x0000005d085d7211 */ /* 0x000fe400078f30ff */
[----:B------:R-:W-:Y:S01]  /*0a40*/  IADD3 R8, R9, 0x14, RZ ;  /* 0x0000001409087810 */ /* 0x000fe20007ffe0ff */
[----:B0-----:R-:W0:Y:S01]  /*0a50*/  MUFU.RCP R16, R16 ;  /* 0x0000001000107308 */ /* 0x001e220000001000 */
[----:B------:R-:W-:Y:S01]  /*0a60*/  ISETP.GT.U32.AND P4, PT, R10, R15, PT ;  /* 0x0000000f0a00720c */ /* 0x000fe20003f84070 */
[--C-:B------:R-:W-:Y:S01]  /*0a70*/  @!P1 IMAD.IADD R13, R13, 0x1, -R10.reuse ;  /* 0x000000010d0d9824 */ /* 0x100fe200078e0a0a */
[----:B------:R-:W-:Y:S02]  /*0a80*/  ISETP.GE.AND P1, PT, R20, RZ, PT ;  /* 0x000000ff1400720c */ /* 0x000fe40003f26270 */
[----:B------:R-:W-:Y:S01]  /*0a90*/  IABS R23, R8 ;  /* 0x0000000800177213 */ /* 0x000fe20000000000 */
[--C-:B------:R-:W-:Y:S01]  /*0aa0*/  @!P5 IMAD.IADD R14, R14, 0x1, -R10.reuse ;  /* 0x000000010e0ed824 */ /* 0x100fe200078e0a0a */
[----:B------:R-:W-:Y:S01]  /*0ab0*/  ISETP.GE.AND P5, PT, R22, RZ, PT ;  /* 0x000000ff1600720c */ /* 0x000fe20003fa6270 */
[----:B------:R-:W-:Y:S01]  /*0ac0*/  @!P6 IMAD.IADD R19, R19, 0x1, -R10 ;  /* 0x000000011313e824 */ /* 0x000fe200078e0a0a */
[----:B------:R-:W-:Y:S01]  /*0ad0*/  IADD3 R18, R9, 0x10, RZ ;  /* 0x0000001009127810 */ /* 0x000fe20007ffe0ff */
[----:B------:R-:W-:Y:S01]  /*0ae0*/  @!P2 IMAD.MOV R14, RZ, RZ, -R14 ;  /* 0x000000ffff0ea224 */ /* 0x000fe200078e0a0e */
[----:B------:R-:W-:Y:S01]  /*0af0*/  ISETP.GE.AND P2, PT, R8, RZ, PT ;  /* 0x000000ff0800720c */ /* 0x000fe20003f46270 */
[----:B------:R-:W-:Y:S01]  /*0b00*/  IMAD.HI.U32 R8, R11, R23, RZ ;  /* 0x000000170b087227 */ /* 0x000fe200078e00ff */
[----:B------:R-:W-:-:S02]  /*0b10*/  ISETP.GT.U32.AND P6, PT, R10, R19, PT ;  /* 0x000000130a00720c */ /* 0x000fc40003fc4070 */
[----:B------:R-:W-:Y:S01]  /*0b20*/  IADD3 R20, R9, 0xe, RZ ;  /* 0x0000000e09147810 */ /* 0x000fe20007ffe0ff */
[----:B------:R-:W-:Y:S01]  /*0b30*/  @!P4 IMAD.IADD R15, R15, 0x1, -R10 ;  /* 0x000000010f0fc824 */ /* 0x000fe200078e0a0a */
[----:B------:R-:W-:Y:S01]  /*0b40*/  ISETP.GT.U32.AND P4, PT, R10, R5, PT ;  /* 0x000000050a00720c */ /* 0x000fe20003f84070 */
[----:B------:R-:W-:Y:S01]  /*0b50*/  @!P3 IMAD.MOV R13, RZ, RZ, -R13 ;  /* 0x000000ffff0db224 */ /* 0x000fe200078e0a0d */
[----:B0-----:R-:W-:Y:S01]  /*0b60*/  IADD3 R17, R16, 0xffffffe, RZ ;  /* 0x0ffffffe10117810 */ /* 0x001fe20007ffe0ff */
[----:B------:R-:W-:Y:S01]  /*0b70*/  @!P1 IMAD.MOV R15, RZ, RZ, -R15 ;  /* 0x000000ffff0f9224 */ /* 0x000fe200078e0a0f */
[----:B------:R-:W-:Y:S01]  /*0b80*/  IADD3 R16, R9, 0x12, RZ ;  /* 0x0000001209107810 */ /* 0x000fe20007ffe0ff */
[----:B------:R-:W-:Y:S01]  /*0b90*/  IMAD.MOV R8, RZ, RZ, -R8 ;  /* 0x000000ffff087224 */ /* 0x000fe200078e0a08 */
[----:B------:R-:W-:Y:S02]  /*0ba0*/  ISETP.GE.AND P3, PT, R21, RZ, PT ;  /* 0x000000ff1500720c */ /* 0x000fe40003f66270 */
[----:B------:R-:W-:Y:S01]  /*0bb0*/  IABS R25, R16 ;  /* 0x0000001000197213 */ /* 0x000fe20000000000 */
[----:B------:R-:W-:Y:S01]  /*0bc0*/  IMAD R23, R10, R8, R23 ;  /* 0x000000080a177224 */ /* 0x000fe200078e0217 */
[----:B------:R-:W0:Y:S01]  /*0bd0*/  F2I.FTZ.U32.TRUNC.NTZ R17, R17 ;  /* 0x0000001100117305 */ /* 0x000e22000021f000 */
[--C-:B------:R-:W-:Y:S01]  /*0be0*/  @!P6 IMAD.IADD R19, R19, 0x1, -R10.reuse ;  /* 0x000000011313e824 */ /* 0x100fe200078e0a0a */
[----:B------:R-:W-:Y:S01]  /*0bf0*/  ISETP.GE.AND P6, PT, R16, RZ, PT ;  /* 0x000000ff1000720c */ /* 0x000fe20003fc6270 */
[----:B------:R-:W-:Y:S01]  /*0c00*/  @!P4 IMAD.IADD R5, R5, 0x1, -R10 ;  /* 0x000000010505c824 */ /* 0x000fe200078e0a0a */
[----:B------:R-:W-:Y:S01]  /*0c10*/  ISETP.GE.AND P4, PT, R18, RZ, PT ;  /* 0x000000ff1200720c */ /* 0x000fe20003f86270 */
[----:B------:R-:W-:Y:S01]  /*0c20*/  IMAD.HI.U32 R8, R11, R25, RZ ;  /* 0x000000190b087227 */ /* 0x000fe200078e00ff */
[----:B------:R-:W-:-:S02]  /*0c30*/  IABS R18, R18 ;  /* 0x0000001200127213 */ /* 0x000fc40000000000 */
[C---:B------:R-:W-:Y:S01]  /*0c40*/  ISETP.GT.U32.AND P1, PT, R10.reuse, R5, PT ;  /* 0x000000050a00720c */ /* 0x040fe20003f24070 */
[----:B------:R-:W-:Y:S01]  /*0c50*/  IMAD.MOV R8, RZ, RZ, -R8 ;  /* 0x000000ffff087224 */ /* 0x000fe200078e0a08 */
[----:B------:R-:W-:Y:S01]  /*0c60*/  IABS R22, R20 ;  /* 0x0000001400167213 */ /* 0x000fe20000000000 */
[----:B------:R-:W-:Y:S01]  /*0c70*/  @!P3 IMAD.MOV R19, RZ, RZ, -R19 ;  /* 0x000000ffff13b224 */ /* 0x000fe200078e0a13 */
[C---:B------:R-:W-:Y:S01]  /*0c80*/  ISETP.GT.U32.AND P3, PT, R10.reuse, R23, PT ;  /* 0x000000170a00720c */ /* 0x040fe20003f64070 */
[----:B------:R-:W-:Y:S01]  /*0c90*/  IMAD R25, R10, R8, R25 ;  /* 0x000000080a197224 */ /* 0x000fe200078e0219 */
[----:B------:R-:W-:Y:S01]  /*0ca0*/  SHF.R.S32.HI R93, RZ, 0x6, R93 ;  /* 0x00000006ff5d7819 */ /* 0x000fe2000001145d */
[----:B------:R-:W-:-:S04]  /*0cb0*/  IMAD.HI.U32 R16, R11, R18, RZ ;  /* 0x000000120b107227 */ /* 0x000fc800078e00ff */
[----:B------:R-:W-:Y:S02]  /*0cc0*/  IMAD.MOV R27, RZ, RZ, -R16 ;  /* 0x000000ffff1b7224 */ /* 0x000fe400078e0a10 */
[----:B------:R-:W-:Y:S01]  /*0cd0*/  @!P1 IMAD.IADD R5, R5, 0x1, -R10 ;  /* 0x0000000105059824 */ /* 0x000fe200078e0a0a */
[----:B------:R-:W-:Y:S01]  /*0ce0*/  ISETP.GE.AND P1, PT, R20, RZ, PT ;  /* 0x000000ff1400720c */ /* 0x000fe20003f26270 */
[----:B------:R-:W-:-:S04]  /*0cf0*/  IMAD.HI.U32 R8, R11, R22, RZ ;  /* 0x000000160b087227 */ /* 0x000fc800078e00ff */
[----:B------:R-:W-:Y:S02]  /*0d00*/  IMAD.MOV.U32 R21, RZ, RZ, R5 ;  /* 0x000000ffff157224 */ /* 0x000fe400078e0005 */
[----:B------:R-:W-:Y:S02]  /*0d10*/  @!P3 IMAD.IADD R23, R23, 0x1, -R10 ;  /* 0x000000011717b824 */ /* 0x000fe400078e0a0a */
[----:B------:R-:W-:Y:S01]  /*0d20*/  @!P5 IMAD.MOV R21, RZ, RZ, -R21 ;  /* 0x000000ffff15d224 */ /* 0x000fe200078e0a15 */
[C---:B------:R-:W-:Y:S01]  /*0d30*/  ISETP.GT.U32.AND P5, PT, R10.reuse, R25, PT ;  /* 0x000000190a00720c */ /* 0x040fe20003fa4070 */
[C---:B------:R-:W-:Y:S01]  /*0d40*/  IMAD R5, R10.reuse, R27, R18 ;  /* 0x0000001b0a057224 */ /* 0x040fe200078e0212 */
[----:B------:R-:W-:Y:S01]  /*0d50*/  ISETP.GT.U32.AND P3, PT, R10, R23, PT ;  /* 0x000000170a00720c */ /* 0x000fe20003f64070 */
[----:B------:R-:W-:Y:S02]  /*0d60*/  IMAD.MOV R27, RZ, RZ, -R8 ;  /* 0x000000ffff1b7224 */ /* 0x000fe400078e0a08 */
[----:B0-----:R-:W-:-:S02]  /*0d70*/  IMAD.MOV R29, RZ, RZ, -R17 ;  /* 0x000000ffff1d7224 */ /* 0x001fc400078e0a11 */
[C---:B------:R-:W-:Y:S01]  /*0d80*/  IMAD R27, R10.reuse, R27, R22 ;  /* 0x0000001b0a1b7224 */ /* 0x040fe200078e0216 */
[----:B------:R-:W-:Y:S01]  /*0d90*/  IADD3 R22, R9, 0xa, RZ ;  /* 0x0000000a09167810 */ /* 0x000fe20007ffe0ff */
[----:B------:R-:W-:Y:S02]  /*0da0*/  IMAD R29, R29, R12, RZ ;  /* 0x0000000c1d1d7224 */ /* 0x000fe400078e02ff */
[----:B------:R-:W-:Y:S01]  /*0db0*/  IMAD.MOV.U32 R16, RZ, RZ, RZ ;  /* 0x000000ffff107224 */ /* 0x000fe200078e00ff */
[----:B------:R-:W-:Y:S01]  /*0dc0*/  IABS R37, R22 ;  /* 0x0000001600257213 */ /* 0x000fe20000000000 */
[--C-:B------:R-:W-:Y:S02]  /*0dd0*/  @!P5 IMAD.IADD R25, R25, 0x1, -R10.reuse ;  /* 0x000000011919d824 */ /* 0x100fe400078e0a0a */
[----:B------:R-:W-:Y:S01]  /*0de0*/  @!P3 IMAD.IADD R23, R23, 0x1, -R10 ;  /* 0x000000011717b824 */ /* 0x000fe200078e0a0a */
[C---:B------:R-:W-:Y:S01]  /*0df0*/  ISETP.GT.U32.AND P3, PT, R10.reuse, R5, PT ;  /* 0x000000050a00720c */ /* 0x040fe20003f64070 */
[----:B------:R-:W-:Y:S01]  /*0e00*/  IMAD.HI.U32 R20, R17, R29, R16 ;  /* 0x0000001d11147227 */ /* 0x000fe200078e0010 */
[----:B------:R-:W-:-:S02]  /*0e10*/  ISETP.GT.U32.AND P5, PT, R10, R25, PT ;  /* 0x000000190a00720c */ /* 0x000fc40003fa4070 */
[----:B------:R-:W-:Y:S01]  /*0e20*/  IABS R29, R24 ;  /* 0x00000018001d7213 */ /* 0x000fe20000000000 */
[----:B------:R-:W-:-:S04]  /*0e30*/  IMAD.HI.U32 R17, R11, R41, RZ ;  /* 0x000000290b117227 */ /* 0x000fc800078e00ff */
[----:B------:R-:W-:-:S04]  /*0e40*/  IMAD.HI.U32 R8, R11, R29, RZ ;  /* 0x0000001d0b087227 */ /* 0x000fc800078e00ff */
[--C-:B------:R-:W-:Y:S02]  /*0e50*/  @!P3 IMAD.IADD R5, R5, 0x1, -R10.reuse ;  /* 0x000000010505b824 */ /* 0x100fe400078e0a0a */
[----:B------:R-:W-:Y:S01]  /*0e60*/  @!P5 IMAD.IADD R25, R25, 0x1, -R10 ;  /* 0x000000011919d824 */ /* 0x000fe200078e0a0a */
[----:B------:R-:W-:Y:S01]  /*0e70*/  ISETP.GT.U32.AND P5, PT, R10, R27, PT ;  /* 0x0000001b0a00720c */ /* 0x000fe20003fa4070 */
[----:B------:R-:W-:Y:S02]  /*0e80*/  IMAD.MOV R16, RZ, RZ, -R8 ;  /* 0x000000ffff107224 */ /* 0x000fe400078e0a08 */
[----:B------:R-:W-:-:S04]  /*0e90*/  IMAD.HI.U32 R8, R11, R37, RZ ;  /* 0x000000250b087227 */ /* 0x000fc800078e00ff */
[----:B------:R-:W-:Y:S02]  /*0ea0*/  IMAD R29, R10, R16, R29 ;  /* 0x000000100a1d7224 */ /* 0x000fe400078e021d */
[----:B------:R-:W-:-:S03]  /*0eb0*/  IMAD.HI.U32 R16, R11, R39, RZ ;  /* 0x000000270b107227 */ /* 0x000fc600078e00ff */
[C---:B------:R-:W-:Y:S01]  /*0ec0*/  ISETP.GT.U32.AND P3, PT, R10.reuse, R29, PT ;  /* 0x0000001d0a00720c */ /* 0x040fe20003f64070 */
[----:B------:R-:W-:Y:S01]  /*0ed0*/  @!P5 IMAD.IADD R27, R27, 0x1, -R10 ;  /* 0x000000011b1bd824 */ /* 0x000fe200078e0a0a */
[C---:B------:R-:W-:Y:S01]  /*0ee0*/  ISETP.GT.U32.AND P5, PT, R10.reuse, R5, PT ;  /* 0x000000050a00720c */ /* 0x040fe20003fa4070 */
[----:B------:R-:W-:Y:S02]  /*0ef0*/  @!P2 IMAD.MOV R23, RZ, RZ, -R23 ;  /* 0x000000ffff17a224 */ /* 0x000fe400078e0a17 */
[----:B------:R-:W-:Y:S01]  /*0f00*/  IMAD.MOV R16, RZ, RZ, -R16 ;  /* 0x000000ffff107224 */ /* 0x000fe200078e0a10 */
[C---:B------:R-:W-:Y:S01]  /*0f10*/  ISETP.GT.U32.AND P2, PT, R10.reuse, R27, PT ;  /* 0x0000001b0a00720c */ /* 0x040fe20003f44070 */
[----:B------:R-:W-:Y:S02]  /*0f20*/  IMAD.MOV R17, RZ, RZ, -R17 ;  /* 0x000000ffff117224 */ /* 0x000fe400078e0a11 */
[----:B------:R-:W-:Y:S02]  /*0f30*/  IMAD.MOV R8, RZ, RZ, -R8 ;  /* 0x000000ffff087224 */ /* 0x000fe400078e0a08 */
[C---:B------:R-:W-:Y:S01]  /*0f40*/  IMAD R39, R10.reuse, R16, R39 ;  /* 0x000000100a277224 */ /* 0x040fe200078e0227 */
[----:B------:R-:W-:Y:S01]  /*0f50*/  SEL R16, RZ, 0x90, !P0 ;  /* 0x00000090ff107807 */ /* 0x000fe20004000000 */
[----:B------:R-:W-:-:S02]  /*0f60*/  IMAD R41, R10, R17, R41 ;  /* 0x000000110a297224 */ /* 0x000fc400078e0229 */
[C---:B------:R-:W-:Y:S01]  /*0f70*/  IMAD R37, R10.reuse, R8, R37 ;  /* 0x000000080a257224 */ /* 0x040fe200078e0225 */
[----:B------:R-:W-:Y:S01]  /*0f80*/  IABS R8, R30 ;  /* 0x0000001e00087213 */ /* 0x000fe20000000000 */
[----:B------:R-:W-:Y:S02]  /*0f90*/  IMAD.MOV.U32 R17, RZ, RZ, R25 ;  /* 0x000000ffff117224 */ /* 0x000fe400078e0019 */
[--C-:B------:R-:W-:Y:S01]  /*0fa0*/  @!P5 IMAD.IADD R5, R5, 0x1, -R10.reuse ;  /* 0x000000010505d824 */ /* 0x100fe200078e0a0a */
[C---:B------:R-:W-:Y:S01]  /*0fb0*/  ISETP.GT.U32.AND P5, PT, R10.reuse, R39, PT ;  /* 0x000000270a00720c */ /* 0x040fe20003fa4070 */
[----:B------:R-:W-:Y:S01]  /*0fc0*/  @!P6 IMAD.MOV R17, RZ, RZ, -R17 ;  /* 0x000000ffff11e224 */ /* 0x000fe200078e0a11 */
[C---:B------:R-:W-:Y:S01]  /*0fd0*/  ISETP.GT.U32.AND P6, PT, R10.reuse, R37, PT ;  /* 0x000000250a00720c */ /* 0x040fe20003fc4070 */
[--C-:B------:R-:W-:Y:S01]  /*0fe0*/  @!P2 IMAD.IADD R27, R27, 0x1, -R10.reuse ;  /* 0x000000011b1ba824 */ /* 0x100fe200078e0a0a */
[----:B------:R-:W-:Y:S01]  /*0ff0*/  ISETP.GT.U32.AND P2, PT, R10, R41, PT ;  /* 0x000000290a00720c */ /* 0x000fe20003f44070 */
[----:B------:R-:W-:-:S02]  /*1000*/  @!P3 IMAD.IADD R29, R29, 0x1, -R10 ;  /* 0x000000011d1db824 */ /* 0x000fc400078e0a0a */
[----:B------:R-:W-:-:S03]  /*1010*/  IMAD.HI.U32 R18, R11, R43, RZ ;  /* 0x0000002b0b127227 */ /* 0x000fc600078e00ff */
[----:B------:R-:W-:Y:S01]  /*1020*/  ISETP.GT.U32.AND P3, PT, R10, R29, PT ;  /* 0x0000001d0a00720c */ /* 0x000fe20003f64070 */
[----:B------:R-:W-:Y:S02]  /*1030*/  IMAD.MOV.U32 R25, RZ, RZ, R8 ;  /* 0x000000ffff197224 */ /* 0x000fe400078e0008 */
[--C-:B------:R-:W-:Y:S02]  /*1040*/  @!P5 IMAD.IADD R39, R39, 0x1, -R10.reuse ;  /* 0x000000012727d824 */ /* 0x100fe400078e0a0a */
[----:B------:R-:W-:Y:S01]  /*1050*/  @!P6 IMAD.IADD R37, R37, 0x1, -R10 ;  /* 0x000000012525e824 */ /* 0x000fe200078e0a0a */
[----:B------:R-:W-:Y:S01]  /*1060*/  ISETP.GE.AND P6, PT, R24, RZ, PT ;  /* 0x000000ff1800720c */ /* 0x000fe20003fc6270 */
[----:B------:R-:W-:Y:S02]  /*1070*/  IMAD.MOV R18, RZ, RZ, -R18 ;  /* 0x000000ffff127224 */ /* 0x000fe400078e0a12 */
[----:B------:R-:W-:Y:S01]  /*1080*/  @!P2 IMAD.IADD R41, R41, 0x1, -R10 ;  /* 0x000000012929a824 */ /* 0x000fe200078e0a0a */
[C---:B------:R-:W-:Y:S01]  /*1090*/  ISETP.GT.U32.AND P2, PT, R10.reuse, R39, PT ;  /* 0x000000270a00720c */ /* 0x040fe20003f44070 */
[----:B------:R-:W-:Y:S01]  /*10a0*/  IMAD.HI.U32 R8, R11, R25, RZ ;  /* 0x000000190b087227 */ /* 0x000fe200078e00ff */
[----:B------:R-:W-:-:S03]  /*10b0*/  ISETP.GT.U32.AND P5, PT, R10, R37, PT ;  /* 0x000000250a00720c */ /* 0x000fc60003fa4070 */
[----:B------:R-:W-:Y:S02]  /*10c0*/  IMAD R43, R10, R18, R43 ;  /* 0x000000120a2b7224 */ /* 0x000fe400078e022b */
[----:B------:R-:W-:-:S04]  /*10d0*/  IMAD.HI.U32 R11, R11, R45, RZ ;  /* 0x0000002d0b0b7227 */ /* 0x000fc800078e00ff */
[----:B------:R-:W-:Y:S01]  /*10e0*/  @!P3 IMAD.IADD R29, R29, 0x1, -R10 ;  /* 0x000000011d1db824 */ /* 0x000fe200078e0a0a */
[C---:B------:R-:W-:Y:S01]  /*10f0*/  ISETP.GT.U32.AND P3, PT, R10.reuse, R43, PT ;  /* 0x0000002b0a00720c */ /* 0x040fe20003f64070 */
[----:B------:R-:W-:Y:S02]  /*1100*/  IMAD.MOV R11, RZ, RZ, -R11 ;  /* 0x000000ffff0b7224 */ /* 0x000fe400078e0a0b */
[----:B------:R-:W-:Y:S02]  /*1110*/  IMAD.MOV R8, RZ, RZ, -R8 ;  /* 0x000000ffff087224 */ /* 0x000fe400078e0a08 */
[C---:B------:R-:W-:Y:S02]  /*1120*/  IMAD R45, R10.reuse, R11, R45 ;  /* 0x0000000b0a2d7224 */ /* 0x040fe400078e022d */
[----:B------:R-:W-:Y:S01]  /*1130*/  IMAD R25, R10, R8, R25 ;  /* 0x000000080a197224 */ /* 0x000fe200078e0219 */
[----:B------:R-:W-:Y:S01]  /*1140*/  LOP3.LUT R8, R0, 0x3f, RZ, 0xc0, !PT ;  /* 0x0000003f00087812 */ /* 0x000fe200078ec0ff */
[--C-:B------:R-:W-:Y:S01]  /*1150*/  @!P2 IMAD.IADD R39, R39, 0x1, -R10.reuse ;  /* 0x000000012727a824 */ /* 0x100fe200078e0a0a */
[C---:B------:R-:W-:Y:S01]  /*1160*/  ISETP.GT.U32.AND P2, PT, R10.reuse, R45, PT ;  /* 0x0000002d0a00720c */ /* 0x040fe20003f44070 */
[----:B------:R-:W-:Y:S01]  /*1170*/  @!P5 IMAD.IADD R37, R37, 0x1, -R10 ;  /* 0x000000012525d824 */ /* 0x000fe200078e0a0a */
[----:B------:R-:W-:Y:S01]  /*1180*/  ISETP.GT.U32.AND P5, PT, R10, R25, PT ;  /* 0x000000190a00720c */ /* 0x000fe20003fa4070 */
[----:B------:R-:W-:-:S02]  /*1190*/  IMAD.MOV.U32 R31, RZ, RZ, R5 ;  /* 0x000000ffff1f7224 */ /* 0x000fc400078e0005 */
[----:B------:R-:W-:Y:S02]  /*11a0*/  IMAD.SHL.U32 R5, R0, 0x2, RZ ;  /* 0x0000000200057824 */ /* 0x000fe400078e00ff */
[--C-:B------:R-:W-:Y:S01]  /*11b0*/  @!P3 IMAD.IADD R43, R43, 0x1, -R10.reuse ;  /* 0x000000012b2bb824 */ /* 0x100fe200078e0a0a */
[----:B------:R-:W-:Y:S01]  /*11c0*/  ISETP.GT.U32.AND P3, PT, R10, R41, PT ;  /* 0x000000290a00720c */ /* 0x000fe20003f64070 */
[----:B------:R-:W-:Y:S01]  /*11d0*/  @!P4 IMAD.MOV R31, RZ, RZ, -R31 ;  /* 0x000000ffff1fc224 */ /* 0x000fe200078e0a1f */
[----:B------:R-:W-:Y:S01]  /*11e0*/  LOP3.LUT R33, R5, 0x10, RZ, 0xc0, !PT ;  /* 0x0000001005217812 */ /* 0x000fe200078ec0ff */
[----:B------:R-:W-:Y:S01]  /*11f0*/  IMAD.HI.U32 R20, R20, R49, RZ ;  /* 0x0000003114147227 */ /* 0x000fe200078e00ff */
[----:B------:R-:W-:Y:S02]  /*1200*/  ISETP.GT.U32.AND P4, PT, R10, R43, PT ;  /* 0x0000002b0a00720c */ /* 0x000fe40003f84070 */
[----:B------:R-:W-:Y:S01]  /*1210*/  LEA.HI R47, R6, R33, RZ, 0x1f ;  /* 0x00000021062f7211 */ /* 0x000fe200078ff8ff */
[----:B------:R-:W-:-:S02]  /*1220*/  @!P2 IMAD.IADD R45, R45, 0x1, -R10 ;  /* 0x000000012d2da824 */ /* 0x000fc400078e0a0a */
[----:B------:R-:W-:Y:S01]  /*1230*/  @!P5 IMAD.IADD R25, R25, 0x1, -R10 ;  /* 0x000000011919d824 */ /* 0x000fe200078e0a0a */
[----:B------:R-:W-:Y:S01]  /*1240*/  ISETP.GE.AND P5, PT, R22, RZ, PT ;  /* 0x000000ff1600720c */ /* 0x000fe20003fa6270 */
[----:B------:R-:W-:Y:S01]  /*1250*/  IMAD.MOV.U32 R33, RZ, RZ, R27 ;  /* 0x000000ffff217224 */ /* 0x000fe200078e001b */
[----:B------:R-:W-:Y:S01]  /*1260*/  ISETP.GT.U32.AND P2, PT, R10, R45, PT ;  /* 0x0000002d0a00720c */ /* 0x000fe20003f44070 */
[----:B------:R-:W-:Y:S01]  /*1270*/  IMAD.MOV R20, RZ, RZ, -R20 ;  /* 0x000000ffff147224 */ /* 0x000fe200078e0a14 */
[----:B------:R-:W-:Y:S01]  /*1280*/  LOP3.LUT R22, R4, 0x30, RZ, 0xfc, !PT ;  /* 0x0000003004167812 */ /* 0x000fe200078efcff */
[----:B------:R-:W-:Y:S02]  /*1290*/  IMAD.SHL.U32 R11, R8, 0x2, RZ ;  /* 0x00000002080b7824 */ /* 0x000fe400078e00ff */
[----:B------:R-:W-:Y:S01]  /*12a0*/  @!P1 IMAD.MOV R33, RZ, RZ, -R33 ;  /* 0x000000ffff219224 */ /* 0x000fe200078e0a21 */
[----:B------:R-:W-:Y:S01]  /*12b0*/  ISETP.GT.U32.AND P1, PT, R10, R25, PT ;  /* 0x000000190a00720c */ /* 0x000fe20003f24070 */
[----:B------:R-:W-:Y:S01]  /*12c0*/  IMAD R49, R12, R20, R49 ;  /* 0x000000140c317224 */ /* 0x000fe200078e0231 */
[----:B------:R-:W-:Y:S01]  /*12d0*/  LOP3.LUT R20, R4, 0x28, RZ, 0xfc, !PT ;  /* 0x0000002804147812 */ /* 0x000fe200078efcff */
[----:B------:R-:W-:-:S02]  /*12e0*/  IMAD.SHL.U32 R6, R0, 0x8, RZ ;  /* 0x0000000800067824 */ /* 0x000fc400078e00ff */
[--C-:B------:R-:W-:Y:S01]  /*12f0*/  @!P3 IMAD.IADD R41, R41, 0x1, -R10.reuse ;  /* 0x000000012929b824 */ /* 0x100fe200078e0a0a */
[----:B------:R-:W-:Y:S01]  /*1300*/  ISETP.GE.AND P3, PT, R9, RZ, PT ;  /* 0x000000ff0900720c */ /* 0x000fe20003f66270 */
[--C-:B------:R-:W-:Y:S01]  /*1310*/  @!P4 IMAD.IADD R43, R43, 0x1, -R10.reuse ;  /* 0x000000012b2bc824 */ /* 0x100fe200078e0a0a */
[----:B------:R-:W-:Y:S01]  /*1320*/  LOP3.LUT R9, R16, R11, RZ, 0x3c, !PT ;  /* 0x0000000b10097212 */ /* 0x000fe200078e3cff */
[--C-:B------:R-:W-:Y:S01]  /*1330*/  @!P2 IMAD.IADD R45, R45, 0x1, -R10.reuse ;  /* 0x000000012d2da824 */ /* 0x100fe200078e0a0a */
[----:B------:R-:W-:Y:S01]  /*1340*/  ISETP.GT.U32.AND P4, PT, R12, R49, PT ;  /* 0x000000310c00720c */ /* 0x000fe20003f84070 */
[----:B------:R-:W-:Y:S01]  /*1350*/  @!P5 IMAD.MOV R37, RZ, RZ, -R37 ;  /* 0x000000ffff25d224 */ /* 0x000fe200078e0a25 */
[----:B------:R-:W-:Y:S01]  /*1360*/  LOP3.LUT R11, R0, 0x7, RZ, 0xc0, !PT ;  /* 0x00000007000b7812 */ /* 0x000fe200078ec0ff */
[----:B------:R-:W-:Y:S01]  /*1370*/  @!P1 IMAD.IADD R25, R25, 0x1, -R10 ;  /* 0x0000000119199824 */ /* 0x000fe200078e0a0a */
[----:B------:R-:W-:Y:S01]  /*1380*/  LOP3.LUT R16, R6, 0x30, RZ, 0xc0, !PT ;  /* 0x0000003006107812 */ /* 0x000fe200078ec0ff */
[----:B------:R-:W-:Y:S01]  /*1390*/  IMAD.MOV.U32 R35, RZ, RZ, R29 ;  /* 0x000000ffff237224 */ /* 0x000fe200078e001d */
[----:B------:R-:W-:Y:S01]  /*13a0*/  ISETP.GE.AND P2, PT, R32, RZ, PT ;  /* 0x000000ff2000720c */ /* 0x000fe20003f46270 */
[C---:B------:R-:W-:Y:S01]  /*13b0*/  IMAD R18, R11.reuse, 0x90, RZ ;  /* 0x000000900b127824 */ /* 0x040fe200078e02ff */
[----:B------:R-:W-:Y:S01]  /*13c0*/  ISETP.GE.AND P1, PT, R30, RZ, PT ;  /* 0x000000ff1e00720c */ /* 0x000fe20003f26270 */
[----:B------:R-:W-:Y:S01]  /*13d0*/  IMAD R16, R11, 0x40, R16 ;  /* 0x000000400b107824 */ /* 0x000fe200078e0210 */
[----:B------:R-:W-:Y:S01]  /*13e0*/  LOP3.LUT R89, R9, 0x20, RZ, 0x3c, !PT ;  /* 0x0000002009597812 */ /* 0x000fe200078e3cff */
[----:B------:R-:W-:Y:S01]  /*13f0*/  IMAD.SHL.U32 R11, R0, 0x20, RZ ;  /* 0x00000020000b7824 */ /* 0x000fe200078e00ff */
[----:B------:R-:W-:Y:S01]  /*1400*/  LOP3.LUT R10, R18, 0x30, R5, 0x78, !PT ;  /* 0x00000030120a7812 */ /* 0x000fe200078e7805 */
[--C-:B------:R-:W-:Y:S01]  /*1410*/  @!P4 IMAD.IADD R49, R49, 0x1, -R12.reuse ;  /* 0x000000013131c824 */ /* 0x100fe200078e0a0c */
[----:B------:R-:W-:Y:S01]  /*1420*/  LOP3.LUT R47, R16, R47, RZ, 0x3c, !PT ;  /* 0x0000002f102f7212 */ /* 0x000fe200078e3cff */
[----:B------:R-:W-:Y:S01]  /*1430*/  @!P6 IMAD.MOV R35, RZ, RZ, -R35 ;  /* 0x000000ffff23e224 */ /* 0x000fe200078e0a23 */
[----:B------:R-:W-:Y:S01]  /*1440*/  LOP3.LUT R16, R11, 0x200, RZ, 0xc0, !PT ;  /* 0x000002000b107812 */ /* 0x000fe200078ec0ff */
[----:B------:R-:W-:Y:S01]  /*1450*/  IMAD R74, R8, c[0x0][0x18c], RZ ;  /* 0x00006300084a7a24 */ /* 0x000fe200078e02ff */
[----:B------:R-:W-:Y:S01]  /*1460*/  LOP3.LUT R10, R10, 0x400, R11, 0xf8, !PT ;  /* 0x000004000a0a7812 */ /* 0x000fe200078ef80b */
[----:B------:R-:W-:Y:S01]  /*1470*/  @!P2 IMAD.MOV R45, RZ, RZ, -R45 ;  /* 0x000000ffff2da224 */ /* 0x000fe200078e0a2d */
[----:B------:R-:W-:Y:S01]  /*1480*/  ISETP.GT.U32.AND P5, PT, R12, R49, PT ;  /* 0x000000310c00720c */ /* 0x000fe20003fa4070 */
[----:B------:R-:W-:Y:S01]  /*1490*/  IMAD.IADD R11, R16, 0x1, R47 ;  /* 0x00000001100b7824 */ /* 0x000fe200078e022f */
[----:B------:R-:W-:Y:S01]  /*14a0*/  ISETP.GE.AND P2, PT, R2, RZ, PT ;  /* 0x000000ff0200720c */ /* 0x000fe20003f46270 */
[----:B------:R-:W-:Y:S01]  /*14b0*/  IMAD.MOV.U32 R47, RZ, RZ, R43 ;  /* 0x000000ffff2f7224 */ /* 0x000fe200078e002b */
[----:B------:R-:W-:Y:S01]  /*14c0*/  ISETP.GE.AND P6, PT, R26, RZ, PT ;  /* 0x000000ff1a00720c */ /* 0x000fe20003fc6270 */
[----:B------:R-:W-:Y:S01]  /*14d0*/  IMAD.MOV.U32 R43, RZ, RZ, R25 ;  /* 0x000000ffff2b7224 */ /* 0x000fe200078e0019 */
[----:B------:R-:W-:Y:S01]  /*14e0*/  ISETP.GE.AND P4, PT, R28, RZ, PT ;  /* 0x000000ff1c00720c */ /* 0x000fe20003f86270 */
[----:B------:R-:W-:Y:S01]  /*14f0*/  @!P3 IMAD.MOV R47, RZ, RZ, -R47 ;  /* 0x000000ffff2fb224 */ /* 0x000fe200078e0a2f */
[----:B------:R-:W-:Y:S01]  /*1500*/  LOP3.LUT R16, R4, 0x14, RZ, 0xfc, !PT ;  /* 0x0000001404107812 */ /* 0x000fe200078efcff */
[----:B------:R-:W-:Y:S01]  /*1510*/  @!P1 IMAD.MOV R43, RZ, RZ, -R43 ;  /* 0x000000ffff2b9224 */ /* 0x000fe200078e0a2b */
[----:B------:R-:W-:Y:S01]  /*1520*/  ISETP.NE.AND P1, PT, RZ, c[0x0][0x178], PT ;  /* 0x00005e00ff007a0c */ /* 0x000fe20003f25270 */
[----:B------:R-:W-:Y:S01]  /*1530*/  IMAD R78, R22, c[0x0][0x188], RZ ;  /* 0x00006200164e7a24 */ /* 0x000fe200078e02ff */
[----:B------:R-:W-:Y:S01]  /*1540*/  LOP3.LUT R18, R4, 0x20, RZ, 0xfc, !PT ;  /* 0x0000002004127812 */ /* 0x000fe200078efcff */
[----:B------:R-:W-:Y:S01]  /*1550*/  @!P5 IMAD.IADD R49, R49, 0x1, -R12 ;  /* 0x000000013131d824 */ /* 0x000fe200078e0a0c */
[----:B------:R-:W-:Y:S01]  /*1560*/  ISETP.NE.AND P5, PT, RZ, c[0x0][0x17c], PT ;  /* 0x00005f00ff007a0c */ /* 0x000fe20003fa5270 */
[----:B------:R-:W-:Y:S01]  /*1570*/  IMAD R80, R20, c[0x0][0x188], RZ ;  /* 0x0000620014507a24 */ /* 0x000fe200078e02ff */
[----:B------:R-:W-:Y:S01]  /*1580*/  LOP3.LUT R12, RZ, c[0x0][0x17c], RZ, 0x33, !PT ;  /* 0x00005f00ff0c7a12 */ /* 0x000fe200078e33ff */
[----:B------:R-:W-:Y:S01]  /*1590*/  @!P2 IMAD.MOV R49, RZ, RZ, -R49 ;  /* 0x000000ffff31a224 */ /* 0x000fe200078e0a31 */
[----:B------:R-:W-:Y:S01]  /*15a0*/  LOP3.LUT R90, R9, 0x40, RZ, 0x3c, !PT ;  /* 0x00000040095a7812 */ /* 0x000fe200078e3cff */
[----:B------:R-:W-:Y:S01]  /*15b0*/  @!P6 IMAD.MOV R39, RZ, RZ, -R39 ;  /* 0x000000ffff27e224 */ /* 0x000fe200078e0a27 */
[C---:B------:R-:W-:Y:S01]  /*15c0*/  SEL R24, R12.reuse, R13, !P5 ;  /* 0x0000000d0c187207 */ /* 0x040fe20006800000 */
[----:B------:R-:W-:Y:S01]  /*15d0*/  @!P4 IMAD.MOV R41, RZ, RZ, -R41 ;  /* 0x000000ffff29c224 */ /* 0x000fe200078e0a29 */
[----:B------:R-:W-:Y:S01]  /*15e0*/  SEL R25, R12, R14, !P5 ;  /* 0x0000000e0c197207 */ /* 0x000fe20006800000 */
[----:B------:R-:W-:Y:S01]  /*15f0*/  IMAD R82, R18, c[0x0][0x188], RZ ;  /* 0x0000620012527a24 */ /* 0x000fe200078e02ff */
[----:B------:R-:W-:Y:S01]  /*1600*/  SEL R26, R12, R15, !P5 ;  /* 0x0000000f0c1a7207 */ /* 0x000fe20006800000 */
[----:B------:R-:W-:Y:S01]  /*1610*/  IMAD R24, R24, c[0x0][0x190], RZ ;  /* 0x0000640018187a24 */ /* 0x000fe200078e02ff */
[----:B------:R-:W-:Y:S01]  /*1620*/  SEL R27, R12, R19, !P5 ;  /* 0x000000130c1b7207 */ /* 0x000fe20006800000 */
[----:B------:R-:W-:Y:S01]  /*1630*/  IMAD R25, R25, c[0x0][0x190], RZ ;  /* 0x0000640019197a24 */ /* 0x000fe200078e02ff */
[----:B------:R-:W-:Y:S01]  /*1640*/  @!P1 LOP3.LUT R49, RZ, c[0x0][0x178], RZ, 0x33, !PT ;  /* 0x00005e00ff319a12 */ /* 0x000fe200078e33ff */
[----:B------:R-:W-:Y:S01]  /*1650*/  IMAD R26, R26, c[0x0][0x190], RZ ;  /* 0x000064001a1a7a24 */ /* 0x000fe200078e02ff */
[C---:B------:R-:W-:Y:S01]  /*1660*/  SEL R29, R12.reuse, R23, !P5 ;  /* 0x000000170c1d7207 */ /* 0x040fe20006800000 */
[----:B------:R-:W-:Y:S01]  /*1670*/  IMAD R27, R27, c[0x0][0x190], RZ ;  /* 0x000064001b1b7a24 */ /* 0x000fe200078e02ff */
[C---:B------:R-:W-:Y:S01]  /*1680*/  SEL R30, R12.reuse, R17, !P5 ;  /* 0x000000110c1e7207 */ /* 0x040fe20006800000 */
[----:B------:R-:W-:Y:S01]  /*1690*/  IMAD R49, R49, c[0x0][0x184], RZ ;  /* 0x0000610031317a24 */ /* 0x000fe200078e02ff */
[C---:B------:R-:W-:Y:S01]  /*16a0*/  SEL R28, R12.reuse, R21, !P5 ;  /* 0x000000150c1c7207 */ /* 0x040fe20006800000 */
[----:B------:R-:W-:Y:S01]  /*16b0*/  IMAD R103, R29, c[0x0][0x190], RZ ;  /* 0x000064001d677a24 */ /* 0x000fe200078e02ff */
[----:B------:R-:W-:Y:S01]  /*16c0*/  SEL R31, R12, R31, !P5 ;  /* 0x0000001f0c1f7207 */ /* 0x000fe20006800000 */
[----:B------:R-:W-:Y:S01]  /*16d0*/  IMAD R101, R30, c[0x0][0x190], RZ ;  /* 0x000064001e657a24 */ /* 0x000fe200078e02ff */
[----:B------:R-:W-:Y:S01]  /*16e0*/  SEL R33, R12, R33, !P5 ;  /* 0x000000210c217207 */ /* 0x000fe20006800000 */
        /* <DEDUP_REMOVED lines=13> */
[----:B------:R-:W-:Y:S01]  /*17c0*/  SEL R47, R12, R47, !P5 ;  /* 0x0000002f0c2f7207 */ /* 0x000fe20006800000 */
[----:B------:R-:W-:Y:S01]  /*17d0*/  IMAD R43, R43, c[0x0][0x190], RZ ;  /* 0x000064002b2b7a24 */ /* 0x000fe200078e02ff */
[----:B------:R-:W-:Y:S01]  /*17e0*/  LEA R104, P5, R49, c[0x0][0x160], 0x1 ;  /* 0x0000580031687a11 */ /* 0x000fe200078a08ff */
[----:B------:R-:W-:Y:S01]  /*17f0*/  IMAD R45, R45, c[0x0][0x190], RZ ;  /* 0x000064002d2d7a24 */ /* 0x000fe200078e02ff */
[----:B------:R-:W-:Y:S01]  /*1800*/  LEA R30, P4, R24, c[0x0][0x168], 0x1 ;  /* 0x00005a00181e7a11 */ /* 0x000fe200078808ff */
[----:B------:R-:W-:Y:S01]  /*1810*/  IMAD R47, R47, c[0x0][0x190], RZ ;  /* 0x000064002f2f7a24 */ /* 0x000fe200078e02ff */
[----:B------:R-:W-:Y:S01]  /*1820*/  LEA R29, P3, R25, c[0x0][0x168], 0x1 ;  /* 0x00005a00191d7a11 */ /* 0x000fe200078608ff */
[----:B------:R-:W-:Y:S01]  /*1830*/  CS2R R36, SRZ ;  /* 0x0000000000247805 */ /* 0x000fe2000001ff00 */
[----:B------:R-:W-:Y:S01]  /*1840*/  LEA R110, P2, R26, c[0x0][0x168], 0x1 ;  /* 0x00005a001a6e7a11 */ /* 0x000fe200078408ff */
[----:B------:R-:W-:Y:S01]  /*1850*/  CS2R R38, SRZ ;  /* 0x0000000000267805 */ /* 0x000fe2000001ff00 */
[----:B------:R-:W-:Y:S01]  /*1860*/  LEA R108, P1, R27, c[0x0][0x168], 0x1 ;  /* 0x00005a001b6c7a11 */ /* 0x000fe200078208ff */
[----:B------:R-:W-:Y:S01]  /*1870*/  IMAD R84, R16, c[0x0][0x188], RZ ;  /* 0x0000620010547a24 */ /* 0x000fe200078e02ff */
[----:B------:R-:W-:-:S02]  /*1880*/  LEA.HI.X.SX32 R105, R49, c[0x0][0x164], 0x1, P5 ;  /* 0x0000590031697a11 */ /* 0x000fc400028f0eff */
[----:B------:R-:W-:Y:S02]  /*1890*/  LEA.HI.X.SX32 R28, R24, c[0x0][0x16c], 0x1, P4 ;  /* 0x00005b00181c7a11 */ /* 0x000fe400020f0eff */
[----:B------:R-:W-:Y:S02]  /*18a0*/  LEA.HI.X.SX32 R31, R25, c[0x0][0x16c], 0x1, P3 ;  /* 0x00005b00191f7a11 */ /* 0x000fe400018f0eff */
[----:B------:R-:W-:Y:S02]  /*18b0*/  LEA.HI.X.SX32 R111, R26, c[0x0][0x16c], 0x1, P2 ;  /* 0x00005b001a6f7a11 */ /* 0x000fe400010f0eff */
[----:B------:R-:W-:Y:S02]  /*18c0*/  LEA.HI.X.SX32 R109, R27, c[0x0][0x16c], 0x1, P1 ;  /* 0x00005b001b6d7a11 */ /* 0x000fe400008f0eff */
[----:B------:R-:W-:Y:S02]  /*18d0*/  LEA R106, P6, R107, c[0x0][0x168], 0x1 ;  /* 0x00005a006b6a7a11 */ /* 0x000fe400078c08ff */
[----:B------:R-:W-:-:S02]  /*18e0*/  LEA R102, P5, R103, c[0x0][0x168], 0x1 ;  /* 0x00005a0067667a11 */ /* 0x000fc400078a08ff */
[----:B------:R-:W-:Y:S02]  /*18f0*/  LEA R100, P4, R101, c[0x0][0x168], 0x1 ;  /* 0x00005a0065647a11 */ /* 0x000fe400078808ff */
[----:B------:R-:W-:Y:S02]  /*1900*/  LEA R98, P3, R99, c[0x0][0x168], 0x1 ;  /* 0x00005a0063627a11 */ /* 0x000fe400078608ff */
[----:B------:R-:W-:Y:S02]  /*1910*/  LEA R96, P2, R33, c[0x0][0x168], 0x1 ;  /* 0x00005a0021607a11 */ /* 0x000fe400078408ff */
[----:B------:R-:W-:Y:S02]  /*1920*/  LEA R112, P1, R35, c[0x0][0x168], 0x1 ;  /* 0x00005a0023707a11 */ /* 0x000fe400078208ff */
[C---:B------:R-:W-:Y:S02]  /*1930*/  LOP3.LUT R12, R4.reuse, 0x4, RZ, 0xfc, !PT ;  /* 0x00000004040c7812 */ /* 0x040fe400078efcff */
[----:B------:R-:W-:-:S02]  /*1940*/  LOP3.LUT R13, R4, 0x8, RZ, 0xfc, !PT ;  /* 0x00000008040d7812 */ /* 0x000fc400078efcff */
[----:B------:R-:W-:Y:S01]  /*1950*/  LOP3.LUT R14, R4, 0xc, RZ, 0xfc, !PT ;  /* 0x0000000c040e7812 */ /* 0x000fe200078efcff */
[----:B------:R-:W-:Y:S01]  /*1960*/  IMAD R88, R12, c[0x0][0x188], RZ ;  /* 0x000062000c587a24 */ /* 0x000fe200078e02ff */
[C---:B------:R-:W-:Y:S01]  /*1970*/  LOP3.LUT R15, R4.reuse, 0x10, RZ, 0xfc, !PT ;  /* 0x00000010040f7812 */ /* 0x040fe200078efcff */
[----:B------:R-:W-:Y:S01]  /*1980*/  IMAD R87, R13, c[0x0][0x188], RZ ;  /* 0x000062000d577a24 */ /* 0x000fe200078e02ff */
[----:B------:R-:W-:Y:S01]  /*1990*/  LOP3.LUT R17, R4, 0x18, RZ, 0xfc, !PT ;  /* 0x0000001804117812 */ /* 0x000fe200078efcff */
[----:B------:R-:W-:Y:S01]  /*19a0*/  IMAD R86, R14, c[0x0][0x188], RZ ;  /* 0x000062000e567a24 */ /* 0x000fe200078e02ff */
[C---:B------:R-:W-:Y:S01]  /*19b0*/  LOP3.LUT R19, R4.reuse, 0x24, RZ, 0xfc, !PT ;  /* 0x0000002404137812 */ /* 0x040fe200078efcff */
[----:B------:R-:W-:Y:S01]  /*19c0*/  IMAD R85, R15, c[0x0][0x188], RZ ;  /* 0x000062000f557a24 */ /* 0x000fe200078e02ff */
[C---:B------:R-:W-:Y:S01]  /*19d0*/  LOP3.LUT R21, R4.reuse, 0x2c, RZ, 0xfc, !PT ;  /* 0x0000002c04157812 */ /* 0x040fe200078efcff */
[----:B------:R-:W-:Y:S01]  /*19e0*/  IMAD R83, R17, c[0x0][0x188], RZ ;  /* 0x0000620011537a24 */ /* 0x000fe200078e02ff */
[----:B------:R-:W-:Y:S01]  /*19f0*/  LOP3.LUT R23, R4, 0x34, RZ, 0xfc, !PT ;  /* 0x0000003404177812 */ /* 0x000fe200078efcff */
[----:B------:R-:W-:Y:S01]  /*1a00*/  IMAD R81, R19, c[0x0][0x188], RZ ;  /* 0x0000620013517a24 */ /* 0x000fe200078e02ff */
[----:B------:R-:W-:Y:S01]  /*1a10*/  LEA.HI.X.SX32 R107, R107, c[0x0][0x16c], 0x1, P6 ;  /* 0x00005b006b6b7a11 */ /* 0x000fe200030f0eff */
[----:B------:R-:W-:Y:S01]  /*1a20*/  IMAD R79, R21, c[0x0][0x188], RZ ;  /* 0x00006200154f7a24 */ /* 0x000fe200078e02ff */
[----:B------:R-:W-:Y:S01]  /*1a30*/  LEA.HI.X.SX32 R103, R103, c[0x0][0x16c], 0x1, P5 ;  /* 0x00005b0067677a11 */ /* 0x000fe200028f0eff */
[----:B------:R-:W-:Y:S01]  /*1a40*/  IMAD R77, R23, c[0x0][0x188], RZ ;  /* 0x00006200174d7a24 */ /* 0x000fe200078e02ff */
[----:B------:R-:W-:-:S02]  /*1a50*/  LEA.HI.X.SX32 R101, R101, c[0x0][0x16c], 0x1, P4 ;  /* 0x00005b0065657a11 */ /* 0x000fc400020f0eff */
[----:B------:R-:W-:Y:S02]  /*1a60*/  LEA.HI.X.SX32 R99, R99, c[0x0][0x16c], 0x1, P3 ;  /* 0x00005b0063637a11 */ /* 0x000fe400018f0eff */
[----:B------:R-:W-:Y:S02]  /*1a70*/  LEA.HI.X.SX32 R97, R33, c[0x0][0x16c], 0x1, P2 ;  /* 0x00005b0021617a11 */ /* 0x000fe400010f0eff */
[----:B------:R-:W-:Y:S02]  /*1a80*/  LEA.HI.X.SX32 R113, R35, c[0x0][0x16c], 0x1, P1 ;  /* 0x00005b0023717a11 */ /* 0x000fe400008f0eff */
[----:B------:R-:W-:Y:S02]  /*1a90*/  LEA R94, P6, R32, c[0x0][0x168], 0x1 ;  /* 0x00005a00205e7a11 */ /* 0x000fe400078c08ff */
[----:B------:R-:W-:Y:S02]  /*1aa0*/  LEA R69, P5, R34, c[0x0][0x168], 0x1 ;  /* 0x00005a0022457a11 */ /* 0x000fe400078a08ff */
[----:B------:R-:W-:-:S02]  /*1ab0*/  LEA R62, P4, R41, c[0x0][0x168], 0x1 ;  /* 0x00005a00293e7a11 */ /* 0x000fc400078808ff */
[----:B------:R-:W-:Y:S02]  /*1ac0*/  LEA R64, P3, R43, c[0x0][0x168], 0x1 ;  /* 0x00005a002b407a11 */ /* 0x000fe400078608ff */
[----:B------:R-:W-:Y:S02]  /*1ad0*/  LEA R58, P2, R45, c[0x0][0x168], 0x1 ;  /* 0x00005a002d3a7a11 */ /* 0x000fe400078408ff */
[----:B------:R-:W-:Y:S02]  /*1ae0*/  LEA R60, P1, R47, c[0x0][0x168], 0x1 ;  /* 0x00005a002f3c7a11 */ /* 0x000fe400078208ff */
[----:B------:R-:W-:Y:S02]  /*1af0*/  LOP3.LUT R91, R9, 0x60, RZ, 0x3c, !PT ;  /* 0x00000060095b7812 */ /* 0x000fe400078e3cff */
[----:B------:R-:W-:Y:S02]  /*1b00*/  LOP3.LUT R92, R10, 0x40, RZ, 0x3c, !PT ;  /* 0x000000400a5c7812 */ /* 0x000fe400078e3cff */
[----:B------:R-:W-:-:S02]  /*1b10*/  LEA.HI.X.SX32 R95, R32, c[0x0][0x16c], 0x1, P6 ;  /* 0x00005b00205f7a11 */ /* 0x000fc400030f0eff */
[----:B------:R-:W-:Y:S02]  /*1b20*/  LEA.HI.X.SX32 R68, R34, c[0x0][0x16c], 0x1, P5 ;  /* 0x00005b0022447a11 */ /* 0x000fe400028f0eff */
[----:B------:R-:W-:Y:S02]  /*1b30*/  LEA.HI.X.SX32 R63, R41, c[0x0][0x16c], 0x1, P4 ;  /* 0x00005b00293f7a11 */ /* 0x000fe400020f0eff */
[----:B------:R-:W-:Y:S02]  /*1b40*/  LEA.HI.X.SX32 R65, R43, c[0x0][0x16c], 0x1, P3 ;  /* 0x00005b002b417a11 */ /* 0x000fe400018f0eff */
[----:B------:R-:W-:Y:S02]  /*1b50*/  LEA.HI.X.SX32 R59, R45, c[0x0][0x16c], 0x1, P2 ;  /* 0x00005b002d3b7a11 */ /* 0x000fe400010f0eff */
[----:B------:R-:W-:Y:S02]  /*1b60*/  LEA.HI.X.SX32 R61, R47, c[0x0][0x16c], 0x1, P1 ;  /* 0x00005b002f3d7a11 */ /* 0x000fe400008f0eff */
.L_x_1:
[----:B------:R-:W-:Y:S01]  /*1b70*/  ISETP.GE.AND P1, PT, R4, UR4, PT ;  /* 0x0000000404007c0c */ /* 0x000fe2000bf26270 */
[----:B------:R-:W-:Y:S01]  /*1b80*/  IMAD.WIDE R24, R71, 0x2, R104 ;  /* 0x0000000247187825 */ /* 0x000fe200078e0268 */
[----:B------:R-:W-:-:S02]  /*1b90*/  ISETP.GE.AND P2, PT, R13, UR4, PT ;  /* 0x000000040d007c0c */ /* 0x000fc4000bf46270 */
[----:B------:R-:W-:Y:S02]  /*1ba0*/  PRMT R116, RZ, 0x7610, R116 ;  /* 0x00007610ff747816 */ /* 0x000fe40000000074 */
[----:B------:R-:W-:-:S07]  /*1bb0*/  PRMT R114, RZ, 0x7610, R114 ;  /* 0x00007610ff727816 */ /* 0x000fce0000000072 */
[----:B------:R0:W2:Y:S01]  /*1bc0*/  @!P1 LDG.E.U16 R116, [R24.64] ;  /* 0x0000000618749981 */ /* 0x0000a2000c1e1500 */
[----:B------:R-:W-:Y:S01]  /*1bd0*/  ISETP.GE.AND P1, PT, R15, UR4, PT ;  /* 0x000000040f007c0c */ /* 0x000fe2000bf26270 */
[----:B0-----:R-:W-:-:S05]  /*1be0*/  IMAD.WIDE R24, R87, 0x2, R104 ;  /* 0x0000000257187825 */ /* 0x001fca00078e0268 */
[----:B------:R0:W3:Y:S01]  /*1bf0*/  @!P2 LDG.E.U16 R114, [R24.64] ;  /* 0x000000061872a981 */ /* 0x0000e2000c1e1500 */
[----:B------:R-:W-:Y:S01]  /*1c00*/  ISETP.GE.AND P2, PT, R17, UR4, PT ;  /* 0x0000000411007c0c */ /* 0x000fe2000bf46270 */
[----:B------:R-:W-:Y:S01]  /*1c10*/  IMAD.WIDE R26, R85, 0x2, R104 ;  /* 0x00000002551a7825 */ /* 0x000fe200078e0268 */
[----:B0-----:R-:W-:Y:S02]  /*1c20*/  PRMT R24, RZ, 0x7610, R24 ;  /* 0x00007610ff187816 */ /* 0x001fe40000000018 */
[----:B------:R-:W-:-:S04]  /*1c30*/  PRMT R25, RZ, 0x7610, R25 ;  /* 0x00007610ff197816 */ /* 0x000fc80000000019 */
[----:B------:R0:W4:Y:S02]  /*1c40*/  @!P1 LDG.E.U16 R24, [R26.64] ;  /* 0x000000061a189981 */ /* 0x000124000c1e1500 */
[----:B0-----:R-:W-:-:S05]  /*1c50*/  IMAD.WIDE R26, R83, 0x2, R104 ;  /* 0x00000002531a7825 */ /* 0x001fca00078e0268 */
[----:B------:R0:W5:Y:S01]  /*1c60*/  @!P2 LDG.E.U16 R25, [R26.64] ;  /* 0x000000061a19a981 */ /* 0x000162000c1e1500 */
[----:B------:R-:W-:Y:S01]  /*1c70*/  ISETP.GE.AND P3, PT, R16, UR4, PT ;  /* 0x0000000410007c0c */ /* 0x000fe2000bf66270 */
[----:B------:R-:W-:Y:S01]  /*1c80*/  IMAD.WIDE R42, R84, 0x2, R104 ;  /* 0x00000002542a7825 */ /* 0x000fe200078e0268 */
[----:B------:R-:W-:Y:S02]  /*1c90*/  ISETP.GE.AND P1, PT, R12, UR4, PT ;  /* 0x000000040c007c0c */ /* 0x000fe4000bf26270 */
[----:B------:R-:W-:Y:S01]  /*1ca0*/  PRMT R32, RZ, 0x7610, R32 ;  /* 0x00007610ff207816 */ /* 0x000fe20000000020 */
[--C-:B------:R-:W-:Y:S01]  /*1cb0*/  IMAD.WIDE R34, R88, 0x2, R104.reuse ;  /* 0x0000000258227825 */ /* 0x100fe200078e0268 */
[----:B------:R-:W-:Y:S02]  /*1cc0*/  ISETP.GE.AND P2, PT, R14, UR4, PT ;  /* 0x000000040e007c0c */ /* 0x000fe4000bf46270 */
[----:B------:R-:W-:Y:S01]  /*1cd0*/  ISETP.GE.AND P4, PT, R18, UR4, PT ;  /* 0x0000000412007c0c */ /* 0x000fe2000bf86270 */
[----:B------:R-:W-:Y:S01]  /*1ce0*/  IMAD.WIDE R40, R86, 0x2, R104 ;  /* 0x0000000256287825 */ /* 0x000fe200078e0268 */
[----:B0-----:R-:W-:-:S02]  /*1cf0*/  PRMT R26, RZ, 0x7610, R26 ;  /* 0x00007610ff1a7816 */ /* 0x001fc4000000001a */
[----:B------:R-:W-:Y:S01]  /*1d00*/  ISETP.GE.AND P5, PT, R19, UR4, PT ;  /* 0x0000000413007c0c */ /* 0x000fe2000bfa6270 */
[----:B------:R0:W5:Y:S01]  /*1d10*/  @!P3 LDG.E.U16 R32, [R42.64] ;  /* 0x000000062a20b981 */ /* 0x000162000c1e1500 */
[----:B------:R-:W-:Y:S02]  /*1d20*/  ISETP.GE.AND P3, PT, R3, UR4, PT ;  /* 0x0000000403007c0c */ /* 0x000fe4000bf66270 */
[----:B------:R-:W-:Y:S01]  /*1d30*/  PRMT R27, RZ, 0x7610, R27 ;  /* 0x00007610ff1b7816 */ /* 0x000fe2000000001b */
[----:B------:R1:W5:Y:S01]  /*1d40*/  @!P1 LDG.E.U16 R26, [R34.64] ;  /* 0x00000006221a9981 */ /* 0x000362000c1e1500 */
[----:B------:R-:W-:Y:S01]  /*1d50*/  ISETP.GE.AND P1, PT, R21, UR4, PT ;  /* 0x0000000415007c0c */ /* 0x000fe2000bf26270 */
[----:B------:R-:W-:Y:S01]  /*1d60*/  IMAD.WIDE R44, R82, 0x2, R104 ;  /* 0x00000002522c7825 */ /* 0x000fe200078e0268 */
[----:B------:R-:W-:Y:S02]  /*1d70*/  PRMT R33, RZ, 0x7610, R33 ;  /* 0x00007610ff217816 */ /* 0x000fe40000000021 */
[----:B------:R1:W5:Y:S01]  /*1d80*/  @!P2 LDG.E.U16 R27, [R40.64] ;  /* 0x00000006281ba981 */ /* 0x000362000c1e1500 */
[----:B------:R-:W-:Y:S01]  /*1d90*/  ISETP.GE.AND P6, PT, R20, UR4, PT ;  /* 0x0000000414007c0c */ /* 0x000fe2000bfc6270 */
[----:B0-----:R-:W-:Y:S01]  /*1da0*/  IMAD.WIDE R42, R70, 0x2, R104 ;  /* 0x00000002462a7825 */ /* 0x001fe200078e0268 */
[----:B------:R-:W-:-:S02]  /*1db0*/  ISETP.GE.AND P2, PT, R22, UR4, PT ;  /* 0x0000000416007c0c */ /* 0x000fc4000bf46270 */
[----:B-1----:R-:W-:Y:S01]  /*1dc0*/  PRMT R34, RZ, 0x7610, R34 ;  /* 0x00007610ff227816 */ /* 0x002fe20000000022 */
[----:B------:R-:W-:Y:S01]  /*1dd0*/  IMAD.WIDE R46, R81, 0x2, R104 ;  /* 0x00000002512e7825 */ /* 0x000fe200078e0268 */
[----:B------:R-:W-:Y:S01]  /*1de0*/  PRMT R35, RZ, 0x7610, R35 ;  /* 0x00007610ff237816 */ /* 0x000fe20000000023 */
[----:B------:R0:W5:Y:S01]  /*1df0*/  @!P3 LDG.E.U16 R33, [R42.64] ;  /* 0x000000062a21b981 */ /* 0x000162000c1e1500 */
[----:B------:R-:W-:Y:S02]  /*1e00*/  ISETP.GE.AND P3, PT, R23, UR4, PT ;  /* 0x0000000417007c0c */ /* 0x000fe4000bf66270 */
[----:B------:R-:W-:Y:S01]  /*1e10*/  PRMT R41, RZ, 0x7610, R41 ;  /* 0x00007610ff297816 */ /* 0x000fe20000000029 */
[----:B------:R1:W5:Y:S01]  /*1e20*/  @!P4 LDG.E.U16 R34, [R44.64] ;  /* 0x000000062c22c981 */ /* 0x000362000c1e1500 */
[----:B------:R-:W-:-:S03]  /*1e30*/  ISETP.GE.AND P4, PT, R56, UR4, PT ;  /* 0x0000000438007c0c */ /* 0x000fc6000bf86270 */
[----:B------:R1:W5:Y:S01]  /*1e40*/  @!P5 LDG.E.U16 R35, [R46.64] ;  /* 0x000000062e23d981 */ /* 0x000362000c1e1500 */
[----:B------:R-:W-:Y:S01]  /*1e50*/  ISETP.GE.AND P5, PT, R57, UR4, PT ;  /* 0x0000000439007c0c */ /* 0x000fe2000bfa6270 */
[----:B------:R-:W-:Y:S01]  /*1e60*/  IMAD.WIDE R48, R80, 0x2, R104 ;  /* 0x0000000250307825 */ /* 0x000fe200078e0268 */
[----:B------:R-:W-:Y:S02]  /*1e70*/  PRMT R40, RZ, 0x7610, R40 ;  /* 0x00007610ff287816 */ /* 0x000fe40000000028 */
[----:B0-----:R-:W-:Y:S01]  /*1e80*/  PRMT R42, RZ, 0x7610, R42 ;  /* 0x00007610ff2a7816 */ /* 0x001fe2000000002a */
[----:B-1----:R-:W-:Y:S01]  /*1e90*/  IMAD.WIDE R44, R79, 0x2, R104 ;  /* 0x000000024f2c7825 */ /* 0x002fe200078e0268 */
[----:B------:R-:W-:Y:S02]  /*1ea0*/  PRMT R43, RZ, 0x7610, R43 ;  /* 0x00007610ff2b7816 */ /* 0x000fe4000000002b */
[----:B------:R0:W5:Y:S01]  /*1eb0*/  @!P6 LDG.E.U16 R40, [R48.64] ;  /* 0x000000063028e981 */ /* 0x000162000c1e1500 */
[----:B------:R-:W-:-:S03]  /*1ec0*/  IMAD.WIDE R46, R78, 0x2, R104 ;  /* 0x000000024e2e7825 */ /* 0x000fc600078e0268 */
[----:B------:R1:W5:Y:S01]  /*1ed0*/  @!P1 LDG.E.U16 R41, [R44.64] ;  /* 0x000000062c299981 */ /* 0x000362000c1e1500 */
[----:B------:R-:W-:-:S03]  /*1ee0*/  IMAD.WIDE R50, R75, 0x2, R104 ;  /* 0x000000024b327825 */ /* 0x000fc600078e0268 */
[----:B------:R1:W5:Y:S01]  /*1ef0*/  @!P2 LDG.E.U16 R42, [R46.64] ;  /* 0x000000062e2aa981 */ /* 0x000362000c1e1500 */
[----:B0-----:R-:W-:Y:S01]  /*1f00*/  IMAD.WIDE R48, R76, 0x2, R104 ;  /* 0x000000024c307825 */ /* 0x001fe200078e0268 */
[----:B-1----:R-:W-:Y:S02]  /*1f10*/  PRMT R44, RZ, 0x7610, R44 ;  /* 0x00007610ff2c7816 */ /* 0x002fe4000000002c */
[----:B------:R-:W-:Y:S01]  /*1f20*/  PRMT R45, RZ, 0x7610, R45 ;  /* 0x00007610ff2d7816 */ /* 0x000fe2000000002d */
[----:B------:R-:W-:-:S03]  /*1f30*/  IMAD.WIDE R46, R77, 0x2, R104 ;  /* 0x000000024d2e7825 */ /* 0x000fc600078e0268 */
[----:B------:R0:W5:Y:S04]  /*1f40*/  @!P4 LDG.E.U16 R44, [R48.64] ;  /* 0x00000006302cc981 */ /* 0x000168000c1e1500 */
[----:B------:R1:W5:Y:S04]  /*1f50*/  @!P3 LDG.E.U16 R43, [R46.64] ;  /* 0x000000062e2bb981 */ /* 0x000368000c1e1500 */
[----:B------:R1:W5:Y:S04]  /*1f60*/  @!P5 LDG.E.U16 R45, [R50.64] ;  /* 0x00000006322dd981 */ /* 0x000368000c1e1500 */
[----:B------:R-:W-:Y:S01]  /*1f70*/  BAR.SYNC.DEFER_BLOCKING 0x0 ;  /* 0x0000000000007b1d */ /* 0x000fe20000010000 */
[----:B------:R-:W-:Y:S01]  /*1f80*/  ISETP.GE.AND P1, PT, R8, UR4, PT ;  /* 0x0000000408007c0c */ /* 0x000fe2000bf26270 */
[----:B0-----:R-:W-:Y:S01]  /*1f90*/  IMAD.WIDE R48, R74, 0x2, R58 ;  /* 0x000000024a307825 */ /* 0x001fe200078e023a */
[----:B-1----:R-:W-:-:S02]  /*1fa0*/  PRMT R47, RZ, 0x7610, R47 ;  /* 0x00007610ff2f7816 */ /* 0x002fc4000000002f */
[----:B------:R-:W-:Y:S01]  /*1fb0*/  PRMT R46, RZ, 0x7610, R46 ;  /* 0x00007610ff2e7816 */ /* 0x000fe2000000002e */
[----:B------:R-:W-:-:S04]  /*1fc0*/  IMAD.WIDE R50, R74, 0x2, R60 ;  /* 0x000000024a327825 */ /* 0x000fc800078e023c */
[----:B------:R-:W-:-:S04]  /*1fd0*/  IMAD.WIDE R66, R74, 0x2, R62 ;  /* 0x000000024a427825 */ /* 0x000fc800078e023e */
[----:B------:R0:W5:Y:S04]  /*1fe0*/  @!P1 LDG.E.U16 R47, [R48.64] ;  /* 0x00000006302f9981 */ /* 0x000168000c1e1500 */
[----:B------:R1:W5:Y:S01]  /*1ff0*/  @!P1 LDG.E.U16 R46, [R50.64] ;  /* 0x00000006322e9981 */ /* 0x000362000c1e1500 */
[----:B0-----:R-:W-:Y:S02]  /*2000*/  PRMT R49, RZ, 0x7610, R49 ;  /* 0x00007610ff317816 */ /* 0x001fe40000000031 */
[----:B------:R-:W-:Y:S01]  /*2010*/  PRMT R48, RZ, 0x7610, R48 ;  /* 0x00007610ff307816 */ /* 0x000fe20000000030 */
[----:B-1----:R-:W-:-:S03]  /*2020*/  IMAD.WIDE R50, R74, 0x2, R64 ;  /* 0x000000024a327825 */ /* 0x002fc600078e0240 */
[----:B------:R0:W5:Y:S04]  /*2030*/  @!P1 LDG.E.U16 R49, [R66.64] ;  /* 0x0000000642319981 */ /* 0x000168000c1e1500 */
[----:B------:R1:W5:Y:S01]  /*2040*/  @!P1 LDG.E.U16 R48, [R50.64] ;  /* 0x0000000632309981 */ /* 0x000362000c1e1500 */
[----:B0-----:R-:W-:Y:S02]  /*2050*/  IMAD.MOV.U32 R66, RZ, RZ, R69 ;  /* 0x000000ffff427224 */ /* 0x001fe400078e0045 */
[----:B------:R-:W-:Y:S01]  /*2060*/  IMAD.MOV.U32 R67, RZ, RZ, R68 ;  /* 0x000000ffff437224 */ /* 0x000fe200078e0044 */
[----:B-1----:R-:W-:-:S03]  /*2070*/  PRMT R50, RZ, 0x7610, R50 ;  /* 0x00007610ff327816 */ /* 0x002fc60000000032 */
[----:B------:R-:W-:Y:S01]  /*2080*/  IMAD.WIDE R68, R74, 0x2, R66 ;  /* 0x000000024a447825 */ /* 0x000fe200078e0242 */
[----:B------:R-:W-:-:S04]  /*2090*/  PRMT R51, RZ, 0x7610, R51 ;  /* 0x00007610ff337816 */ /* 0x000fc80000000033 */
[----:B------:R0:W5:Y:S02]  /*20a0*/  @!P1 LDG.E.U16 R50, [R68.64] ;  /* 0x0000000644329981 */ /* 0x000164000c1e1500 */
[----:B0-----:R-:W-:Y:S02]  /*20b0*/  IMAD.MOV.U32 R68, RZ, RZ, R94 ;  /* 0x000000ffff447224 */ /* 0x001fe400078e005e */
[----:B------:R-:W-:-:S04]  /*20c0*/  IMAD.MOV.U32 R69, RZ, RZ, R95 ;  /* 0x000000ffff457224 */ /* 0x000fc800078e005f */
[----:B------:R-:W-:-:S05]  /*20d0*/  IMAD.WIDE R94, R74, 0x2, R68 ;  /* 0x000000024a5e7825 */ /* 0x000fca00078e0244 */
[----:B------:R0:W5:Y:S02]  /*20e0*/  @!P1 LDG.E.U16 R51, [R94.64] ;  /* 0x000000065e339981 */ /* 0x000164000c1e1500 */
[--C-:B0-----:R-:W-:Y:S02]  /*20f0*/  IMAD.MOV.U32 R94, RZ, RZ, R112.reuse ;  /* 0x000000ffff5e7224 */ /* 0x101fe400078e0070 */
[----:B------:R-:W-:Y:S01]  /*2100*/  IMAD.MOV.U32 R95, RZ, RZ, R113 ;  /* 0x000000ffff5f7224 */ /* 0x000fe200078e0071 */
[----:B------:R-:W-:-:S03]  /*2110*/  PRMT R112, RZ, 0x7610, R112 ;  /* 0x00007610ff707816 */ /* 0x000fc60000000070 */
[----:B------:R-:W-:Y:S01]  /*2120*/  IMAD.WIDE R118, R74, 0x2, R94 ;  /* 0x000000024a767825 */ /* 0x000fe200078e025e */
[----:B------:R-:W-:-:S04]  /*2130*/  PRMT R113, RZ, 0x7610, R113 ;  /* 0x00007610ff717816 */ /* 0x000fc80000000071 */
[----:B------:R0:W5:Y:S01]  /*2140*/  @!P1 LDG.E.U16 R112, [R118.64] ;  /* 0x0000000676709981 */ /* 0x000162000c1e1500 */
[----:B------:R-:W-:Y:S01]  /*2150*/  PRMT R115, RZ, 0x7610, R115 ;  /* 0x00007610ff737816 */ /* 0x000fe20000000073 */
[----:B0-----:R-:W-:-:S05]  /*2160*/  IMAD.WIDE R118, R74, 0x2, R96 ;  /* 0x000000024a767825 */ /* 0x001fca00078e0260 */
[----:B------:R0:W5:Y:S01]  /*2170*/  @!P1 LDG.E.U16 R113, [R118.64] ;  /* 0x0000000676719981 */ /* 0x000162000c1e1500 */
[----:B------:R-:W-:Y:S01]  /*2180*/  PRMT R117, RZ, 0x7610, R117 ;  /* 0x00007610ff757816 */ /* 0x000fe20000000075 */
[----:B0-----:R-:W-:-:S05]  /*2190*/  IMAD.WIDE R118, R74, 0x2, R98 ;  /* 0x000000024a767825 */ /* 0x001fca00078e0262 */
[----:B------:R0:W5:Y:S01]  /*21a0*/  @!P1 LDG.E.U16 R115, [R118.64] ;  /* 0x0000000676739981 */ /* 0x000162000c1e1500 */
[----:B------:R-:W-:-:S04]  /*21b0*/  IMAD.WIDE R120, R74, 0x2, R102 ;  /* 0x000000024a787825 */ /* 0x000fc800078e0266 */
[----:B0-----:R-:W-:-:S05]  /*21c0*/  IMAD.WIDE R118, R74, 0x2, R100 ;  /* 0x000000024a767825 */ /* 0x001fca00078e0264 */
[----:B------:R0:W5:Y:S02]  /*21d0*/  @!P1 LDG.E.U16 R117, [R118.64] ;  /* 0x0000000676759981 */ /* 0x000164000c1e1500 */
[----:B0-----:R-:W-:Y:S02]  /*21e0*/  PRMT R118, RZ, 0x7610, R118 ;  /* 0x00007610ff767816 */ /* 0x001fe40000000076 */
[----:B------:R-:W-:-:S04]  /*21f0*/  PRMT R119, RZ, 0x7610, R119 ;  /* 0x00007610ff777816 */ /* 0x000fc80000000077 */
[----:B------:R0:W5:Y:S02]  /*2200*/  @!P1 LDG.E.U16 R118, [R120.64] ;  /* 0x0000000678769981 */ /* 0x000164000c1e1500 */
[C---:B0-----:R-:W-:Y:S02]  /*2210*/  IMAD.WIDE R120, R74.reuse, 0x2, R106 ;  /* 0x000000024a787825 */ /* 0x041fe400078e026a */
[----:B--2---:R0:W-:Y:S04]  /*2220*/  STS.U16 [R9], R116 ;  /* 0x0000007409007388 */ /* 0x0041e80000000400 */
[----:B------:R1:W2:Y:S01]  /*2230*/  @!P1 LDG.E.U16 R119, [R120.64] ;  /* 0x0000000678779981 */ /* 0x0002a2000c1e1500 */
[----:B0-----:R-:W-:Y:S01]  /*2240*/  PRMT R116, RZ, 0x7610, R116 ;  /* 0x00007610ff747816 */ /* 0x001fe20000000074 */
[----:B-1----:R-:W-:-:S02]  /*2250*/  IMAD.WIDE R120, R74, 0x2, R108 ;  /* 0x000000024a787825 */ /* 0x002fc400078e026c */
[----:B---3--:R0:W-:Y:S04]  /*2260*/  STS.U16 [R9+0x200], R114 ;  /* 0x0002007209007388 */ /* 0x0081e80000000400 */
[----:B------:R1:W3:Y:S01]  /*2270*/  @!P1 LDG.E.U16 R116, [R120.64] ;  /* 0x0000000678749981 */ /* 0x0002e2000c1e1500 */
[----:B0-----:R-:W-:Y:S01]  /*2280*/  PRMT R114, RZ, 0x7610, R114 ;  /* 0x00007610ff727816 */ /* 0x001fe20000000072 */
[----:B-1----:R-:W-:Y:S01]  /*2290*/  IMAD.WIDE R120, R74, 0x2, R110 ;  /* 0x000000024a787825 */ /* 0x002fe200078e026e */
[----:B------:R-:W-:-:S04]  /*22a0*/  PRMT R125, RZ, 0x7610, R125 ;  /* 0x00007610ff7d7816 */ /* 0x000fc8000000007d */
[----:B------:R0:W2:Y:S02]  /*22b0*/  @!P1 LDG.E.U16 R114, [R120.64] ;  /* 0x0000000678729981 */ /* 0x0000a4000c1e1500 */
[----:B0-----:R-:W-:Y:S02]  /*22c0*/  IMAD.MOV.U32 R120, RZ, RZ, R29 ;  /* 0x000000ffff787224 */ /* 0x001fe400078e001d */
[----:B------:R-:W-:-:S04]  /*22d0*/  IMAD.MOV.U32 R121, RZ, RZ, R31 ;  /* 0x000000ffff797224 */ /* 0x000fc800078e001f */
[----:B------:R-:W-:Y:S01]  /*22e0*/  IMAD.WIDE R122, R74, 0x2, R120 ;  /* 0x000000024a7a7825 */ /* 0x000fe200078e0278 */
[----:B----4-:R-:W-:Y:S04]  /*22f0*/  STS.U16 [R9+0x400], R24 ;  /* 0x0004001809007388 */ /* 0x010fe80000000400 */
[----:B------:R0:W4:Y:S01]  /*2300*/  @!P1 LDG.E.U16 R125, [R122.64] ;  /* 0x000000067a7d9981 */ /* 0x000122000c1e1500 */
[----:B------:R-:W-:-:S03]  /*2310*/  PRMT R124, RZ, 0x7610, R124 ;  /* 0x00007610ff7c7816 */ /* 0x000fc6000000007c */
[----:B-----5:R1:W-:Y:S01]  /*2320*/  STS.U16 [R9+0x600], R25 ;  /* 0x0006001909007388 */ /* 0x0203e20000000400 */
[----:B0-----:R-:W-:Y:S02]  /*2330*/  IMAD.MOV.U32 R122, RZ, RZ, R30 ;  /* 0x000000ffff7a7224 */ /* 0x001fe400078e001e */
[----:B------:R-:W-:-:S04]  /*2340*/  IMAD.MOV.U32 R123, RZ, RZ, R28 ;  /* 0x000000ffff7b7224 */ /* 0x000fc800078e001c */
[----:B-1----:R-:W-:-:S05]  /*2350*/  IMAD.WIDE R24, R74, 0x2, R122 ;  /* 0x000000024a187825 */ /* 0x002fca00078e027a */
[----:B------:R-:W5:Y:S04]  /*2360*/  @!P1 LDG.E.U16 R124, [R24.64] ;  /* 0x00000006187c9981 */ /* 0x000f68000c1e1500 */
[----:B------:R-:W-:Y:S04]  /*2370*/  STS.U16 [R9+0x800], R34 ;  /* 0x0008002209007388 */ /* 0x000fe80000000400 */
        /* <DEDUP_REMOVED lines=14> */
[----:B---3--:R-:W-:Y:S04]  /*2460*/  STS.U16 [R9+0x1c00], R116 ;  /* 0x001c007409007388 */ /* 0x008fe80000000400 */
[----:B------:R-:W-:Y:S04]  /*2470*/  STS.U16 [R89+0x1100], R47 ;  /* 0x0011002f59007388 */ /* 0x000fe80000000400 */
[----:B------:R-:W-:Y:S04]  /*2480*/  STS.U16 [R89+0x1500], R51 ;  /* 0x0015003359007388 */ /* 0x000fe80000000400 */
[----:B------:R-:W-:Y:S04]  /*2490*/  STS.U16 [R89+0x1900], R117 ;  /* 0x0019007559007388 */ /* 0x000fe80000000400 */
[----:B--2---:R-:W-:Y:S04]  /*24a0*/  STS.U16 [R89+0x1d00], R114 ;  /* 0x001d007259007388 */ /* 0x004fe80000000400 */
[----:B------:R-:W-:Y:S04]  /*24b0*/  STS.U16 [R90+0x1200], R48 ;  /* 0x001200305a007388 */ /* 0x000fe80000000400 */
[----:B------:R-:W-:Y:S04]  /*24c0*/  STS.U16 [R90+0x1600], R112 ;  /* 0x001600705a007388 */ /* 0x000fe80000000400 */
[----:B------:R-:W-:Y:S04]  /*24d0*/  STS.U16 [R90+0x1a00], R118 ;  /* 0x001a00765a007388 */ /* 0x000fe80000000400 */
[----:B----4-:R-:W-:Y:S04]  /*24e0*/  STS.U16 [R90+0x1e00], R125 ;  /* 0x001e007d5a007388 */ /* 0x010fe80000000400 */
[----:B------:R-:W-:Y:S04]  /*24f0*/  STS.U16 [R91+0x1300], R49 ;  /* 0x001300315b007388 */ /* 0x000fe80000000400 */
[----:B------:R-:W-:Y:S04]  /*2500*/  STS.U16 [R91+0x1700], R113 ;  /* 0x001700715b007388 */ /* 0x000fe80000000400 */
[----:B------:R-:W-:Y:S04]  /*2510*/  STS.U16 [R91+0x1b00], R119 ;  /* 0x001b00775b007388 */ /* 0x000fe80000000400 */
[----:B-----5:R-:W-:Y:S04]  /*2520*/  STS.U16 [R91+0x1f00], R124 ;  /* 0x001f007c5b007388 */ /* 0x020fe80000000400 */
[----:B------:R-:W-:Y:S06]  /*2530*/  BAR.SYNC.DEFER_BLOCKING 0x0 ;  /* 0x0000000000007b1d */ /* 0x000fec0000010000 */
[----:B------:R-:W-:Y:S04]  /*2540*/  LDSM.16.MT88.4 R48, [R11] ;  /* 0x000000000b30783b */ /* 0x000fe80000004200 */
[----:B------:R-:W0:Y:S04]  /*2550*/  LDSM.16.M88.4 R24, [R10+0x1000] ;  /* 0x001000000a18783b */ /* 0x000e280000000200 */
[----:B------:R-:W1:Y:S04]  /*2560*/  LDSM.16.M88.4 R28, [R10+0x1800] ;  /* 0x001800000a1c783b */ /* 0x000e680000000200 */
[----:B------:R-:W2:Y:S04]  /*2570*/  LDSM.16.MT88.4 R32, [R11+0x400] ;  /* 0x000400000b20783b */ /* 0x000ea80000004200 */
[----:B------:R-:W-:Y:S04]  /*2580*/  LDSM.16.MT88.4 R40, [R11+0x800] ;  /* 0x000800000b28783b */ /* 0x000fe80000004200 */
[----:B------:R-:W3:Y:S01]  /*2590*/  LDSM.16.M88.4 R44, [R92+0x1000] ;  /* 0x001000005c2c783b */ /* 0x000ee20000000200 */
[C---:B0-----:R-:W-:Y:S08]  /*25a0*/  HMMA.16816.F32 R36, R48.reuse, R24, R36 ;  /* 0x000000183024723c */ /* 0x041ff00000001824 */
[----:B-1----:R-:W-:Y:S01]  /*25b0*/  HMMA.16816.F32 R52, R48, R28, R52 ;  /* 0x0000001c3034723c */ /* 0x002fe20000001834 */
[----:B------:R-:W0:-:S15]  /*25c0*/  LDSM.16.M88.4 R48, [R92+0x1800] ;  /* 0x001800005c30783b */ /* 0x000e1e0000000200 */
[C---:B--2---:R-:W-:Y:S01]  /*25d0*/  HMMA.16816.F32 R36, R32.reuse, R26, R36 ;  /* 0x0000001a2024723c */ /* 0x044fe20000001824 */
[----:B------:R-:W1:Y:S07]  /*25e0*/  LDSM.16.MT88.4 R24, [R11+0xc00] ;  /* 0x000c00000b18783b */ /* 0x000e6e0000004200 */
[----:B------:R-:W-:Y:S01]  /*25f0*/  HMMA.16816.F32 R52, R32, R30, R52 ;  /* 0x0000001e2034723c */ /* 0x000fe20000001834 */
[----:B------:R-:W-:-:S15]  /*2600*/  IADD3 R93, R93, -0x1, RZ ;  /* 0xffffffff5d5d7810 */ /* 0x000fde0007ffe0ff */
[C---:B---3--:R-:W-:Y:S08]  /*2610*/  HMMA.16816.F32 R36, R40.reuse, R44, R36 ;  /* 0x0000002c2824723c */ /* 0x048ff00000001824 */
[----:B0-----:R-:W-:Y:S01]  /*2620*/  HMMA.16816.F32 R52, R40, R48, R52 ;  /* 0x000000302834723c */ /* 0x001fe20000001834 */
[----:B------:R-:W-:Y:S01]  /*2630*/  ISETP.NE.U32.AND P1, PT, R93, RZ, PT ;  /* 0x000000ff5d00720c */ /* 0x000fe20003f25070 */
[----:B------:R-:W-:Y:S01]  /*2640*/  IMAD.WIDE R94, R72, 0x2, R94 ;  /* 0x00000002485e7825 */ /* 0x000fe200078e025e */
[----:B------:R-:W-:-:S03]  /*2650*/  UIADD3 UR4, UR4, -0x40, URZ ;  /* 0xffffffc004047890 */ /* 0x000fc6000fffe03f */
[----:B------:R-:W-:-:S04]  /*2660*/  IMAD.WIDE R68, R72, 0x2, R68 ;  /* 0x0000000248447825 */ /* 0x000fc800078e0244 */
[----:B------:R-:W-:-:S04]  /*2670*/  IMAD.WIDE R122, R72, 0x2, R122 ;  /* 0x00000002487a7825 */ /* 0x000fc800078e027a */
[C---:B------:R-:W-:Y:S02]  /*2680*/  IMAD.WIDE R120, R72.reuse, 0x2, R120 ;  /* 0x0000000248787825 */ /* 0x040fe400078e0278 */
[----:B-1----:R-:W-:Y:S02]  /*2690*/  HMMA.16816.F32 R36, R24, R46, R36 ;  /* 0x0000002e1824723c */ /* 0x002fe40000001824 */
[----:B------:R-:W-:-:S04]  /*26a0*/  IMAD.WIDE R66, R72, 0x2, R66 ;  /* 0x0000000248427825 */ /* 0x000fc800078e0242 */
[----:B------:R-:W-:Y:S02]  /*26b0*/  IMAD.MOV.U32 R112, RZ, RZ, R94 ;  /* 0x000000ffff707224 */ /* 0x000fe400078e005e */
[----:B------:R-:W-:Y:S01]  /*26c0*/  HMMA.16816.F32 R52, R24, R50, R52 ;  /* 0x000000321834723c */ /* 0x000fe20000001834 */
[----:B------:R-:W-:Y:S02]  /*26d0*/  IMAD.MOV.U32 R113, RZ, RZ, R95 ;  /* 0x000000ffff717224 */ /* 0x000fe400078e005f */
[----:B------:R-:W-:Y:S02]  /*26e0*/  IMAD.MOV.U32 R94, RZ, RZ, R68 ;  /* 0x000000ffff5e7224 */ /* 0x000fe400078e0044 */
[----:B------:R-:W-:Y:S02]  /*26f0*/  IMAD.MOV.U32 R95, RZ, RZ, R69 ;  /* 0x000000ffff5f7224 */ /* 0x000fe400078e0045 */
[----:B------:R-:W-:-:S04]  /*2700*/  IMAD.WIDE R110, R72, 0x2, R110 ;  /* 0x00000002486e7825 */ /* 0x000fc800078e026e */
[----:B------:R-:W-:Y:S02]  /*2710*/  IMAD.MOV.U32 R30, RZ, RZ, R122 ;  /* 0x000000ffff1e7224 */ /* 0x000fe400078e007a */
[----:B------:R-:W-:Y:S02]  /*2720*/  IMAD.MOV.U32 R28, RZ, RZ, R123 ;  /* 0x000000ffff1c7224 */ /* 0x000fe400078e007b */
[----:B------:R-:W-:-:S04]  /*2730*/  IMAD.WIDE R108, R72, 0x2, R108 ;  /* 0x00000002486c7825 */ /* 0x000fc800078e026c */
[----:B------:R-:W-:Y:S02]  /*2740*/  IMAD.MOV.U32 R29, RZ, RZ, R120 ;  /* 0x000000ffff1d7224 */ /* 0x000fe400078e0078 */
[----:B------:R-:W-:Y:S02]  /*2750*/  IMAD.MOV.U32 R31, RZ, RZ, R121 ;  /* 0x000000ffff1f7224 */ /* 0x000fe400078e0079 */
[----:B------:R-:W-:-:S04]  /*2760*/  IMAD.WIDE R106, R72, 0x2, R106 ;  /* 0x00000002486a7825 */ /* 0x000fc800078e026a */
[----:B------:R-:W-:-:S04]  /*2770*/  IMAD.WIDE R102, R72, 0x2, R102 ;  /* 0x0000000248667825 */ /* 0x000fc800078e0266 */
[----:B------:R-:W-:-:S04]  /*2780*/  IMAD.WIDE R100, R72, 0x2, R100 ;  /* 0x0000000248647825 */ /* 0x000fc800078e0264 */
[----:B------:R-:W-:-:S04]  /*2790*/  IMAD.WIDE R98, R72, 0x2, R98 ;  /* 0x0000000248627825 */ /* 0x000fc800078e0262 */
[----:B------:R-:W-:-:S04]  /*27a0*/  IMAD.WIDE R96, R72, 0x2, R96 ;  /* 0x0000000248607825 */ /* 0x000fc800078e0260 */
[----:B------:R-:W-:-:S04]  /*27b0*/  IMAD.WIDE R62, R72, 0x2, R62 ;  /* 0x00000002483e7825 */ /* 0x000fc800078e023e */
[----:B------:R-:W-:-:S04]  /*27c0*/  IMAD.WIDE R64, R72, 0x2, R64 ;  /* 0x0000000248407825 */ /* 0x000fc800078e0240 */
[----:B------:R-:W-:Y:S02]  /*27d0*/  IMAD.MOV.U32 R69, RZ, RZ, R66 ;  /* 0x000000ffff457224 */ /* 0x000fe400078e0042 */
[----:B------:R-:W-:Y:S02]  /*27e0*/  IMAD.MOV.U32 R68, RZ, RZ, R67 ;  /* 0x000000ffff447224 */ /* 0x000fe400078e0043 */
[----:B------:R-:W-:-:S04]  /*27f0*/  IMAD.WIDE R58, R72, 0x2, R58 ;  /* 0x00000002483a7825 */ /* 0x000fc800078e023a */
[----:B------:R-:W-:-:S04]  /*2800*/  IMAD.WIDE R60, R72, 0x2, R60 ;  /* 0x00000002483c7825 */ /* 0x000fc800078e023c */
[----:B------:R-:W-:Y:S01]  /*2810*/  IMAD.WIDE R104, R73, 0x2, R104 ;  /* 0x0000000249687825 */ /* 0x000fe200078e0268 */
[----:B------:R-:W-:Y:S05]  /*2820*/  @P1 BRA `(.L_x_1) ;  /* 0xfffff34000001947 */ /* 0x000fea000383ffff */
[----:B------:R-:W-:Y:S02]  /*2830*/  F2FP.PACK_AB R39, R55, R39 ;  /* 0x000000273727723e */ /* 0x000fe400000000ff */
[----:B------:R-:W-:Y:S02]  /*2840*/  F2FP.PACK_AB R38, R54, R38 ;  /* 0x000000263626723e */ /* 0x000fe400000000ff */
[----:B------:R-:W-:Y:S02]  /*2850*/  F2FP.PACK_AB R37, R53, R37 ;  /* 0x000000253525723e */ /* 0x000fe400000000ff */
[----:B------:R-:W-:Y:S02]  /*2860*/  F2FP.PACK_AB R36, R52, R36 ;  /* 0x000000243424723e */ /* 0x000fe400000000ff */
.L_x_0:
[----:B------:R-:W-:Y:S01]  /*2870*/  BAR.SYNC.DEFER_BLOCKING 0x0 ;  /* 0x0000000000007b1d */ /* 0x000fe20000010000 */
[C---:B------:R-:W-:Y:S01]  /*2880*/  IMAD.SHL.U32 R8, R0.reuse, 0x40, RZ ;  /* 0x0000004000087824 */ /* 0x040fe200078e00ff */
[----:B------:R-:W-:Y:S02]  /*2890*/  SEL R10, RZ, 0x404, !P0 ;  /* 0x00000404ff0a7807 */ /* 0x000fe40004000000 */
[----:B------:R-:W-:-:S02]  /*28a0*/  LOP3.LUT R9, R0, 0x20, RZ, 0xc0, !PT ;  /* 0x0000002000097812 */ /* 0x000fc400078ec0ff */
[----:B------:R-:W-:Y:S02]  /*28b0*/  LOP3.LUT R8, R8, 0x40, RZ, 0xc0, !PT ;  /* 0x0000004008087812 */ /* 0x000fe400078ec0ff */
[----:B------:R-:W-:Y:S02]  /*28c0*/  SHF.R.S32.HI R11, RZ, 0x3, R0 ;  /* 0x00000003ff0b7819 */ /* 0x000fe40000011400 */
[----:B------:R-:W-:Y:S01]  /*28d0*/  LOP3.LUT R5, R10, 0x3c, R5, 0x78, !PT ;  /* 0x0000003c0a057812 */ /* 0x000fe200078e7805 */
[----:B------:R-:W-:Y:S01]  /*28e0*/  IMAD R8, R9, 0x8, R8 ;  /* 0x0000000809087824 */ /* 0x000fe200078e0208 */
[----:B------:R-:W-:Y:S02]  /*28f0*/  SGXT R11, R11, 0x1 ;  /* 0x000000010b0b781a */ /* 0x000fe40000000200 */
[----:B------:R-:W-:Y:S01]  /*2900*/  SHF.R.S32.HI R12, RZ, 0x4, R0 ;  /* 0x00000004ff0c7819 */ /* 0x000fe20000011400 */
[----:B------:R-:W-:Y:S01]  /*2910*/  IMAD.IADD R8, R8, 0x1, R5 ;  /* 0x0000000108087824 */ /* 0x000fe200078e0205 */
[----:B------:R-:W-:Y:S01]  /*2920*/  LOP3.LUT R11, R11, 0x240, RZ, 0xc0, !PT ;  /* 0x000002400b0b7812 */ /* 0x000fe200078ec0ff */
[----:B------:R-:W-:Y:S01]  /*2930*/  IMAD R5, R2, c[0x0][0x194], RZ ;  /* 0x0000650002057a24 */ /* 0x000fe200078e02ff */
[----:B------:R-:W-:-:S02]  /*2940*/  SGXT R12, R12, 0x1 ;  /* 0x000000010c0c781a */ /* 0x000fc40000000200 */
[----:B------:R-:W-:Y:S02]  /*2950*/  LOP3.LUT R11, R11, 0x38, R6, 0xf8, !PT ;  /* 0x000000380b0b7812 */ /* 0x000fe400078ef806 */
[----:B------:R-:W-:Y:S01]  /*2960*/  LOP3.LUT R6, R8, 0x40, RZ, 0x3c, !PT ;  /* 0x0000004008067812 */ /* 0x000fe200078e3cff */
[----:B------:R-:W-:Y:S01]  /*2970*/  STS [R8], R36 ;  /* 0x0000002408007388 */ /* 0x000fe20000000800 */
[----:B------:R-:W-:Y:S02]  /*2980*/  LOP3.LUT R12, R12, 0x404, RZ, 0xc0, !PT ;  /* 0x000004040c0c7812 */ /* 0x000fe400078ec0ff */
[----:B------:R-:W-:Y:S01]  /*2990*/  LOP3.LUT R11, R11, 0x40, R0, 0x78, !PT ;  /* 0x000000400b0b7812 */ /* 0x000fe200078e7800 */
[----:B------:R-:W-:Y:S01]  /*29a0*/  STS [R8+0x80], R37 ;  /* 0x0000802508007388 */ /* 0x000fe20000000800 */
[----:B------:R-:W-:Y:S01]  /*29b0*/  ISETP.GE.AND P0, PT, R2, c[0x0][0x178], PT ;  /* 0x00005e0002007a0c */ /* 0x000fe20003f06270 */
[----:B------:R-:W-:Y:S01]  /*29c0*/  IMAD R12, R9, 0x4, R12 ;  /* 0x00000004090c7824 */ /* 0x000fe200078e020c */
[----:B------:R-:W-:Y:S01]  /*29d0*/  LOP3.LUT R2, R7, 0x4, R4, 0xfe, !PT ;  /* 0x0000000407027812 */ /* 0x000fe200078efe04 */
[----:B------:R-:W-:Y:S01]  /*29e0*/  STS [R6+0x200], R38 ;  /* 0x0002002606007388 */ /* 0x000fe20000000800 */
[----:B------:R-:W-:Y:S01]  /*29f0*/  IMAD.IADD R0, R3, 0x1, R7 ;  /* 0x0000000103007824 */ /* 0x000fe200078e0207 */
[----:B------:R-:W-:Y:S01]  /*2a00*/  LOP3.LUT R3, R7, R4, RZ, 0xfc, !PT ;  /* 0x0000000407037212 */ /* 0x000fe200078efcff */
[----:B------:R-:W-:Y:S01]  /*2a10*/  IMAD.IADD R12, R12, 0x1, R11 ;  /* 0x000000010c0c7824 */ /* 0x000fe200078e020b */
[----:B------:R0:W-:Y:S01]  /*2a20*/  STS [R6+0x280], R39 ;  /* 0x0002802706007388 */ /* 0x0001e20000000800 */
[----:B------:R-:W-:Y:S01]  /*2a30*/  LEA R17, P2, R5, c[0x0][0x170], 0x1 ;  /* 0x00005c0005117a11 */ /* 0x000fe200078408ff */
[----:B------:R-:W-:-:S02]  /*2a40*/  IMAD R16, R0, c[0x0][0x198], RZ ;  /* 0x0000660000107a24 */ /* 0x000fc400078e02ff */
[----:B------:R-:W-:Y:S01]  /*2a50*/  BAR.SYNC.DEFER_BLOCKING 0x0 ;  /* 0x0000000000007b1d */ /* 0x000fe20000010000 */
[----:B------:R-:W-:Y:S02]  /*2a60*/  LOP3.LUT R10, R12, 0x4, RZ, 0x3c, !PT ;  /* 0x000000040c0a7812 */ /* 0x000fe400078e3cff */
[C---:B------:R-:W-:Y:S01]  /*2a70*/  ISETP.LT.AND P1, PT, R3.reuse, c[0x0][0x17c], !P0 ;  /* 0x00005f0003007a0c */ /* 0x040fe20004721270 */
[----:B------:R-:W-:Y:S01]  /*2a80*/  IMAD R3, R3, c[0x0][0x198], RZ ;  /* 0x0000660003037a24 */ /* 0x000fe200078e02ff */
[----:B------:R-:W-:Y:S01]  /*2a90*/  LEA.HI.X.SX32 R19, R5, c[0x0][0x174], 0x1, P2 ;  /* 0x00005d0005137a11 */ /* 0x000fe200010f0eff */
[C---:B0-----:R-:W-:Y:S01]  /*2aa0*/  IMAD R6, R2.reuse, c[0x0][0x198], RZ ;  /* 0x0000660002067a24 */ /* 0x041fe200078e02ff */
[----:B------:R-:W-:Y:S02]  /*2ab0*/  ISETP.LT.AND P4, PT, R2, c[0x0][0x17c], !P0 ;  /* 0x00005f0002007a0c */ /* 0x000fe40004781270 */
[-C--:B------:R-:W-:Y:S02]  /*2ac0*/  LEA R2, P2, R3, R17.reuse, 0x1 ;  /* 0x0000001103027211 */ /* 0x080fe400078408ff */
[----:B------:R-:W-:-:S02]  /*2ad0*/  LEA R8, P3, R6, R17, 0x1 ;  /* 0x0000001106087211 */ /* 0x000fc400078608ff */
[C-C-:B------:R-:W-:Y:S02]  /*2ae0*/  LOP3.LUT R13, R7.reuse, 0x18, R4.reuse, 0xfe, !PT ;  /* 0x00000018070d7812 */ /* 0x140fe400078efe04 */
[-C--:B------:R-:W-:Y:S02]  /*2af0*/  LEA.HI.X.SX32 R9, R6, R19.reuse, 0x1, P3 ;  /* 0x0000001306097211 */ /* 0x080fe400018f0eff */
[--C-:B------:R-:W-:Y:S01]  /*2b00*/  LOP3.LUT R6, R7, 0xc, R4.reuse, 0xfe, !PT ;  /* 0x0000000c07067812 */ /* 0x100fe200078efe04 */
[----:B------:R-:W-:Y:S01]  /*2b10*/  IMAD R15, R13, c[0x0][0x198], RZ ;  /* 0x000066000d0f7a24 */ /* 0x000fe200078e02ff */
[C-C-:B------:R-:W-:Y:S02]  /*2b20*/  LOP3.LUT R11, R7.reuse, 0x14, R4.reuse, 0xfe, !PT ;  /* 0x00000014070b7812 */ /* 0x140fe400078efe04 */
[C-C-:B------:R-:W-:Y:S02]  /*2b30*/  LOP3.LUT R5, R7.reuse, 0x10, R4.reuse, 0xfe, !PT ;  /* 0x0000001007057812 */ /* 0x140fe400078efe04 */
[----:B------:R-:W-:Y:S01]  /*2b40*/  LOP3.LUT R4, R7, 0x8, R4, 0xfe, !PT ;  /* 0x0000000807047812 */ /* 0x000fe200078efe04 */
[----:B------:R-:W0:Y:S01]  /*2b50*/  LDS R21, [R12] ;  /* 0x000000000c157984 */ /* 0x000e220000000800 */
[----:B------:R-:W-:Y:S01]  /*2b60*/  LEA.HI.X.SX32 R3, R3, R19, 0x1, P2 ;  /* 0x0000001303037211 */ /* 0x000fe200010f0eff */
[----:B------:R-:W-:Y:S01]  /*2b70*/  IMAD R14, R11, c[0x0][0x198], RZ ;  /* 0x000066000b0e7a24 */ /* 0x000fe200078e02ff */
[C---:B------:R-:W-:Y:S01]  /*2b80*/  ISETP.LT.AND P5, PT, R4.reuse, c[0x0][0x17c], !P0 ;  /* 0x00005f0004007a0c */ /* 0x040fe200047a1270 */
[----:B------:R-:W1:Y:S01]  /*2b90*/  LDS R25, [R10] ;  /* 0x000000000a197984 */ /* 0x000e620000000800 */
[----:B------:R-:W-:Y:S01]  /*2ba0*/  IMAD R7, R4, c[0x0][0x198], RZ ;  /* 0x0000660004077a24 */ /* 0x000fe200078e02ff */
[----:B------:R-:W-:-:S02]  /*2bb0*/  ISETP.LT.AND P3, PT, R5, c[0x0][0x17c], !P0 ;  /* 0x00005f0005007a0c */ /* 0x000fc40004761270 */
[----:B------:R2:W3:Y:S02]  /*2bc0*/  LDS R23, [R12+0x100] ;  /* 0x000100000c177984 */ /* 0x0004e40000000800 */
[----:B------:R-:W-:Y:S02]  /*2bd0*/  LEA R4, P6, R7, R17, 0x1 ;  /* 0x0000001107047211 */ /* 0x000fe400078c08ff */
[----:B------:R4:W5:Y:S01]  /*2be0*/  LDS R27, [R10+0x100] ;  /* 0x000100000a1b7984 */ /* 0x0009620000000800 */
[----:B--2---:R-:W-:Y:S01]  /*2bf0*/  IMAD R12, R5, c[0x0][0x198], RZ ;  /* 0x00006600050c7a24 */ /* 0x004fe200078e02ff */
[----:B------:R-:W-:Y:S01]  /*2c00*/  LEA.HI.X.SX32 R5, R7, R19, 0x1, P6 ;  /* 0x0000001307057211 */ /* 0x000fe200030f0eff */
[C---:B----4-:R-:W-:Y:S01]  /*2c10*/  IMAD R10, R6.reuse, c[0x0][0x198], RZ ;  /* 0x00006600060a7a24 */ /* 0x050fe200078e02ff */
[----:B0-----:R0:W-:Y:S04]  /*2c20*/  @P1 STG.E.U16 [R2.64], R21 ;  /* 0x0000001502001986 */ /* 0x0011e8000c101506 */
[----:B-1----:R1:W-:Y:S01]  /*2c30*/  @P4 STG.E.U16 [R8.64], R25 ;  /* 0x0000001908004986 */ /* 0x0023e2000c101506 */
[----:B------:R-:W-:-:S02]  /*2c40*/  ISETP.LT.AND P4, PT, R6, c[0x0][0x17c], !P0 ;  /* 0x00005f0006007a0c */ /* 0x000fc40004781270 */
[C---:B------:R-:W-:Y:S01]  /*2c50*/  LEA R6, P2, R12.reuse, R17, 0x1 ;  /* 0x000000110c067211 */ /* 0x040fe200078408ff */
[----:B---3--:R2:W-:Y:S03]  /*2c60*/  @P5 STG.E.U16 [R4.64], R23 ;  /* 0x0000001704005986 */ /* 0x0085e6000c101506 */
[----:B------:R-:W-:Y:S02]  /*2c70*/  LEA.HI.X.SX32 R7, R12, R19, 0x1, P2 ;  /* 0x000000130c077211 */ /* 0x000fe400010f0eff */
[C---:B0-----:R-:W-:Y:S02]  /*2c80*/  LEA R2, P1, R10.reuse, R17, 0x1 ;  /* 0x000000110a027211 */ /* 0x041fe400078208ff */
[----:B------:R-:W-:Y:S02]  /*2c90*/  ISETP.LT.AND P2, PT, R11, c[0x0][0x17c], !P0 ;  /* 0x00005f000b007a0c */ /* 0x000fe40004741270 */
[----:B------:R-:W-:-:S02]  /*2ca0*/  LEA.HI.X.SX32 R3, R10, R19, 0x1, P1 ;  /* 0x000000130a037211 */ /* 0x000fc400008f0eff */
[CC--:B------:R-:W-:Y:S02]  /*2cb0*/  LEA R10, P1, R15.reuse, R17.reuse, 0x1 ;  /* 0x000000110f0a7211 */ /* 0x0c0fe400078208ff */
[----:B-1----:R-:W-:Y:S01]  /*2cc0*/  LEA R8, P6, R14, R17, 0x1 ;  /* 0x000000110e087211 */ /* 0x002fe200078c08ff */
[----:B-----5:R0:W-:Y:S01]  /*2cd0*/  @P4 STG.E.U16 [R2.64], R27 ;  /* 0x0000001b02004986 */ /* 0x0201e2000c101506 */
[----:B------:R-:W-:Y:S02]  /*2ce0*/  LEA.HI.X.SX32 R11, R15, R19, 0x1, P1 ;  /* 0x000000130f0b7211 */ /* 0x000fe400008f0eff */
[----:B------:R-:W-:Y:S02]  /*2cf0*/  ISETP.LT.AND P1, PT, R13, c[0x0][0x17c], !P0 ;  /* 0x00005f000d007a0c */ /* 0x000fe40004721270 */
[----:B------:R-:W-:Y:S02]  /*2d00*/  ISETP.LT.AND P0, PT, R0, c[0x0][0x17c], !P0 ;  /* 0x00005f0000007a0c */ /* 0x000fe40004701270 */
[----:B------:R-:W-:-:S02]  /*2d10*/  PRMT R21, R21, 0x7632, R21 ;  /* 0x0000763215157816 */ /* 0x000fc40000000015 */
[----:B------:R-:W-:Y:S02]  /*2d20*/  LEA.HI.X.SX32 R9, R14, R19, 0x1, P6 ;  /* 0x000000130e097211 */ /* 0x000fe400030f0eff */
[----:B------:R-:W-:Y:S01]  /*2d30*/  PRMT R25, R25, 0x7632, R25 ;  /* 0x0000763219197816 */ /* 0x000fe20000000019 */
[----:B------:R0:W-:Y:S01]  /*2d40*/  @P3 STG.E.U16 [R6.64], R21 ;  /* 0x0000001506003986 */ /* 0x0001e2000c101506 */
[----:B--2---:R-:W-:Y:S02]  /*2d50*/  PRMT R5, R23, 0x7632, R5 ;  /* 0x0000763217057816 */ /* 0x004fe40000000005 */
[C---:B------:R-:W-:Y:S01]  /*2d60*/  LEA R12, P6, R16.reuse, R17, 0x1 ;  /* 0x00000011100c7211 */ /* 0x040fe200078c08ff */
[----:B------:R0:W-:Y:S03]  /*2d70*/  @P2 STG.E.U16 [R8.64], R25 ;  /* 0x0000001908002986 */ /* 0x0001e6000c101506 */
[----:B------:R-:W-:Y:S01]  /*2d80*/  LEA.HI.X.SX32 R13, R16, R19, 0x1, P6 ;  /* 0x00000013100d7211 */ /* 0x000fe200030f0eff */
[----:B------:R0:W-:Y:S01]  /*2d90*/  @P1 STG.E.U16 [R10.64], R5 ;  /* 0x000000050a001986 */ /* 0x0001e2000c101506 */
[----:B------:R-:W-:Y:S07]  /*2da0*/  @!P0 EXIT ;  /* 0x000000000000894d */ /* 0x000fee0003800000 */
[----:B0-----:R-:W-:-:S05]  /*2db0*/  PRMT R6, R27, 0x7632, R6 ;  /* 0x000076321b067816 */ /* 0x001fca0000000006 */
[----:B------:R-:W-:Y:S01]  /*2dc0*/  STG.E.U16 [R12.64], R6 ;  /* 0x000000060c007986 */ /* 0x000fe2000c101506 */
[----:B------:R-:W-:Y:S05]  /*2dd0*/  EXIT ;  /* 0x000000000000794d */ /* 0x000fea0003800000 */
.L_x_2:
[----:B------:R-:W-:-:S00]  /*2de0*/  BRA `(.L_x_2) ;  /* 0xfffffff000007947 */ /* 0x000fc0000383ffff */
[----:B------:R-:W-:-:S00]  /*2df0*/  NOP ;  /* 0x0000000000007918 */ /* 0x000fc00000000000 */
        /* <DEDUP_REMOVED lines=8> */
.L_x_3:


//--------------------- .nv.shared.matmul_kernel  --------------------------
	.section	.nv.shared.matmul_kernel,"aw",@nobits
	.sectionflags	@""
	.align	16
